def gluon_wgmma(
    a_ptr,
    b_ptr,
    c_ptr,
    M,
    N,
    K,
    stride_am,
    stride_bk,
    stride_cm,
    BLOCK_M: gl.constexpr,
    BLOCK_N: gl.constexpr,
    BLOCK_K: gl.constexpr,
    DTYPE: gl.constexpr,
    A_LAYOUT: gl.constexpr,
    B_LAYOUT: gl.constexpr,
    C_LAYOUT: gl.constexpr,
    B_SHAPE: gl.constexpr,
    TRANS_B: gl.constexpr,
    NUM_BUFFERS: gl.constexpr,
    NUM_WARPS: gl.constexpr,
):
    a_desc = tma.make_tensor_descriptor(
        a_ptr, [M, K], [stride_am, 1], [BLOCK_M, BLOCK_K], A_LAYOUT
    )
    b_desc = tma.make_tensor_descriptor(
        b_ptr,
        [N, K] if TRANS_B else [K, N],
        [stride_bk, 1],
        B_SHAPE,
        B_LAYOUT,
    )
    c_desc = tma.make_tensor_descriptor(
        c_ptr, [M, N], [stride_cm, 1], [BLOCK_M, BLOCK_N], C_LAYOUT
    )

    a_bufs = gl.allocate_shared_memory(
        DTYPE, [NUM_BUFFERS, BLOCK_M, BLOCK_K], A_LAYOUT
    )
    b_bufs = gl.allocate_shared_memory(DTYPE, [NUM_BUFFERS] + B_SHAPE, B_LAYOUT)

    pid_m = gl.program_id(0)
    pid_n = gl.program_id(1)
    off_m = pid_m * BLOCK_M
    off_n = pid_n * BLOCK_N

    mma_layout: gl.constexpr = pick_wgmma_layout(DTYPE, BLOCK_M, BLOCK_N, NUM_WARPS)
    acc = warpgroup_mma_init(
        gl.zeros((BLOCK_M, BLOCK_N), dtype=gl.float32, layout=mma_layout)
    )

    bars = gl.allocate_shared_memory(
        gl.int64, [NUM_BUFFERS, 1], mbarrier.MBarrierLayout()
    )
    for i in gl.static_range(NUM_BUFFERS):
        mbarrier.init(bars.index(i), count=1)
    idx = 0
    phase = 0

    for k in range(0, K, BLOCK_K):
        a = a_bufs.index(idx)
        b = b_bufs.index(idx)
        bar = bars.index(idx)
        mbarrier.expect(bar, a_desc.block_type.nbytes + b_desc.block_type.nbytes)
        tma.async_copy_global_to_shared(a_desc, [off_m, k], bar, a)
        tma.async_copy_global_to_shared(
            b_desc, [off_n, k] if TRANS_B else [k, off_n], bar, b
        )
        mbarrier.wait(bar, phase=phase)

        if TRANS_B:
            b = b.permute((1, 0))
        acc = warpgroup_mma_wait(num_outstanding=0, deps=(acc,))
        acc = warpgroup_mma(a, b, acc, is_async=True)

        idx += 1
        if idx == NUM_BUFFERS:
            idx = 0
            phase ^= 1

    acc = warpgroup_mma_wait(num_outstanding=0, deps=(acc,))
    for i in gl.static_range(NUM_BUFFERS):
        mbarrier.invalidate(bars.index(i))

    c_smem = gl.allocate_shared_memory(DTYPE, [BLOCK_M, BLOCK_N], C_LAYOUT)
    c_smem.store(acc.to(DTYPE))
    fence_async_shared()
    tma.async_copy_shared_to_global(c_desc, [off_m, off_n], c_smem)
    tma.store_wait(pendings=0)

# config = {"BLOCK_K": 64, "BLOCK_M": 64, "BLOCK_N": 256, "arch": "sm_90", "dtype": "fp16", "num_buffers": 4, "num_warps": 8, "trans_b": 0}
# arch = sm_90


// ===== COMPILED SASS (sm_90a) =====

	.target	sm_90a

	.elftype	@"ET_EXEC"


//--------------------- .note.nv.tkinfo           --------------------------
	.section	.note.nv.tkinfo,"",@"SHT_NOTE"
	.sectionflags	@"SHF_NOTE_NV_TKINFO"
	.tkinfo
        /*0018*/ 	.word	0x00000002
        /*0030*/ 	.string	""
        /*0030*/ 	.string	"ptxas"
        /*0030*/ 	.string	"Cuda compilation tools, release 13.0, V13.0.88"
        /*0030*/ 	.string	"Build cuda_13.0.r13.0/compiler.36424714_0"
        /*0030*/ 	.string	"-v  -suppress-debug-info  -lineinfo  -arch sm_90a "



//--------------------- .note.nv.cuinfo           --------------------------
	.section	.note.nv.cuinfo,"",@"SHT_NOTE"
	.sectionflags	@"SHF_NOTE_NV_CUINFO"
        /*0018*/ 	.short	0x0002
        /*001a*/ 	.short	0x005a
        /*001c*/ 	.short	0x0082
	.zero		2


//--------------------- .nv.info                  --------------------------
	.section	.nv.info,"",@"SHT_CUDA_INFO"
	.align	4


	//----- nvinfo : EIATTR_REGCOUNT
	.align		4
        /*0000*/ 	.byte	0x04, 0x2f
        /*0002*/ 	.short	(.L_1 - .L_0)
	.align		4
.L_0:
        /*0004*/ 	.word	index@(gluon_wgmma)
        /*0008*/ 	.word	0x0000005a


	//----- nvinfo : EIATTR_FRAME_SIZE
	.align		4
.L_1:
        /*000c*/ 	.byte	0x04, 0x11
        /*000e*/ 	.short	(.L_3 - .L_2)
	.align		4
.L_2:
        /*0010*/ 	.word	index@(gluon_wgmma)
        /*0014*/ 	.word	0x00000000


	//----- nvinfo : EIATTR_MIN_STACK_SIZE
	.align		4
.L_3:
        /*0018*/ 	.byte	0x04, 0x12
        /*001a*/ 	.short	(.L_5 - .L_4)
	.align		4
.L_4:
        /*001c*/ 	.word	index@(gluon_wgmma)
        /*0020*/ 	.word	0x00000000
.L_5:


//--------------------- .nv.compat                --------------------------
	.section	.nv.compat,"",@"SHT_CUDA_COMPAT_INFO"
	.align	4
        /*0000*/ 	.byte	0x02, 0x09, 0x01, 0x00, 0x02, 0x02, 0x04, 0x00, 0x02, 0x05, 0x05, 0x00, 0x03, 0x07, 0x01, 0x01
        /*0010*/ 	.byte	0x02, 0x03, 0x03, 0x00, 0x02, 0x06, 0x01, 0x00, 0x04, 0x0b, 0x08, 0x00, 0x00, 0x00, 0x00, 0x00
        /*0020*/ 	.byte	0x00, 0x00, 0x00, 0x00


//--------------------- .nv.info.gluon_wgmma      --------------------------
	.section	.nv.info.gluon_wgmma,"",@"SHT_CUDA_INFO"
	.sectionflags	@""
	.align	4


	//----- nvinfo : EIATTR_CUDA_API_VERSION
	.align		4
        /*0000*/ 	.byte	0x04, 0x37
        /*0002*/ 	.short	(.L_7 - .L_6)
.L_6:
        /*0004*/ 	.word	0x00000082


	//----- nvinfo : EIATTR_KPARAM_INFO
	.align		4
.L_7:
        /*0008*/ 	.byte	0x04, 0x17
        /*000a*/ 	.short	(.L_9 - .L_8)
.L_8:
        /*000c*/ 	.word	0x00000000
        /*0010*/ 	.short	0x000a
        /*0012*/ 	.short	0x0048
        /*0014*/ 	.byte	0x00, 0xf4, 0x21, 0x00


	//----- nvinfo : EIATTR_KPARAM_INFO
	.align		4
.L_9:
        /*0018*/ 	.byte	0x04, 0x17
        /*001a*/ 	.short	(.L_11 - .L_10)
.L_10:
        /*001c*/ 	.word	0x00000000
        /*0020*/ 	.short	0x0009
        /*0022*/ 	.short	0x0040
        /*0024*/ 	.byte	0x00, 0xf4, 0x21, 0x00


	//----- nvinfo : EIATTR_KPARAM_INFO
	.align		4
.L_11:
        /*0028*/ 	.byte	0x04, 0x17
        /*002a*/ 	.short	(.L_13 - .L_12)
.L_12:
        /*002c*/ 	.word	0x00000000
        /*0030*/ 	.short	0x0008
        /*0032*/ 	.short	0x0038
        /*0034*/ 	.byte	0x00, 0xf0, 0x21, 0x00


	//----- nvinfo : EIATTR_KPARAM_INFO
	.align		4
.L_13:
        /*0038*/ 	.byte	0x04, 0x17
        /*003a*/ 	.short	(.L_15 - .L_14)
.L_14:
        /*003c*/ 	.word	0x00000000
        /*0040*/ 	.short	0x0007
        /*0042*/ 	.short	0x0030
        /*0044*/ 	.byte	0x00, 0xf0, 0x21, 0x00


	//----- nvinfo : EIATTR_KPARAM_INFO
	.align		4
.L_15:
        /*0048*/ 	.byte	0x04, 0x17
        /*004a*/ 	.short	(.L_17 - .L_16)
.L_16:
        /*004c*/ 	.word	0x00000000
        /*0050*/ 	.short	0x0006
        /*0052*/ 	.short	0x0028
        /*0054*/ 	.byte	0x00, 0xf0, 0x21, 0x00


	//----- nvinfo : EIATTR_KPARAM_INFO
	.align		4
.L_17:
        /*0058*/ 	.byte	0x04, 0x17
        /*005a*/ 	.short	(.L_19 - .L_18)
.L_18:
        /*005c*/ 	.word	0x00000000
        /*0060*/ 	.short	0x0005
        /*0062*/ 	.short	0x0020
        /*0064*/ 	.byte	0x00, 0xf0, 0x11, 0x00


	//----- nvinfo : EIATTR_KPARAM_INFO
	.align		4
.L_19:
        /*0068*/ 	.byte	0x04, 0x17
        /*006a*/ 	.short	(.L_21 - .L_20)
.L_20:
        /*006c*/ 	.word	0x00000000
        /*0070*/ 	.short	0x0004
        /*0072*/ 	.short	0x001c
        /*0074*/ 	.byte	0x00, 0xf0, 0x11, 0x00


	//----- nvinfo : EIATTR_KPARAM_INFO
	.align		4
.L_21:
        /*0078*/ 	.byte	0x04, 0x17
        /*007a*/ 	.short	(.L_23 - .L_22)
.L_22:
        /*007c*/ 	.word	0x00000000
        /*0080*/ 	.short	0x0003
        /*0082*/ 	.short	0x0018
        /*0084*/ 	.byte	0x00, 0xf0, 0x11, 0x00


	//----- nvinfo : EIATTR_KPARAM_INFO
	.align		4
.L_23:
        /*0088*/ 	.byte	0x04, 0x17
        /*008a*/ 	.short	(.L_25 - .L_24)
.L_24:
        /*008c*/ 	.word	0x00000000
        /*0090*/ 	.short	0x0002
        /*0092*/ 	.short	0x0010
        /*0094*/ 	.byte	0x00, 0xf4, 0x21, 0x00


	//----- nvinfo : EIATTR_KPARAM_INFO
	.align		4
.L_25:
        /*0098*/ 	.byte	0x04, 0x17
        /*009a*/ 	.short	(.L_27 - .L_26)
.L_26:
        /*009c*/ 	.word	0x00000000
        /*00a0*/ 	.short	0x0001
        /*00a2*/ 	.short	0x0008
        /*00a4*/ 	.byte	0x00, 0xf4, 0x21, 0x00


	//----- nvinfo : EIATTR_KPARAM_INFO
	.align		4
.L_27:
        /*00a8*/ 	.byte	0x04, 0x17
        /*00aa*/ 	.short	(.L_29 - .L_28)
.L_28:
        /*00ac*/ 	.word	0x00000000
        /*00b0*/ 	.short	0x0000
        /*00b2*/ 	.short	0x0000
        /*00b4*/ 	.byte	0x00, 0xf4, 0x21, 0x00


	//----- nvinfo : EIATTR_SPARSE_MMA_MASK
	.align		4
.L_29:
        /*00b8*/ 	.byte	0x03, 0x50
        /*00ba*/ 	.short	0x0000


	//----- nvinfo : EIATTR_MAXREG_COUNT
	.align		4
        /*00bc*/ 	.byte	0x03, 0x1b
        /*00be*/ 	.short	0x00ff


	//----- nvinfo : EIATTR_NUM_BARRIERS
	.align		4
        /*00c0*/ 	.byte	0x02, 0x4c
        /*00c2*/ 	.byte	0x01
	.zero		1


	//----- nvinfo : EIATTR_MERCURY_ISA_VERSION
	.align		4
        /*00c4*/ 	.byte	0x03, 0x5f
        /*00c6*/ 	.short	0x0101


	//----- nvinfo : EIATTR_INT_WARP_WIDE_INSTR_OFFSETS
	.align		4
        /*00c8*/ 	.byte	0x04, 0x31
        /*00ca*/ 	.short	(.L_31 - .L_30)


	//   ....[0]....
.L_30:
        /*00cc*/ 	.word	0x00001300


	//   ....[1]....
        /*00d0*/ 	.word	0x00001320


	//   ....[2]....
        /*00d4*/ 	.word	0x00001330


	//   ....[3]....
        /*00d8*/ 	.word	0x00001340


	//   ....[4]....
        /*00dc*/ 	.word	0x00001450


	//   ....[5]....
        /*00e0*/ 	.word	0x00001980


	//   ....[6]....
        /*00e4*/ 	.word	0x00001990


	//   ....[7]....
        /*00e8*/ 	.word	0x000019c0


	//   ....[8]....
        /*00ec*/ 	.word	0x00001a30


	//   ....[9]....
        /*00f0*/ 	.word	0x000020f0


	//   ....[10]....
        /*00f4*/ 	.word	0x00002100


	//----- nvinfo : EIATTR_COOP_GROUP_MASK_REGIDS
	.align		4
.L_31:
        /*00f8*/ 	.byte	0x04, 0x29
        /*00fa*/ 	.short	(.L_33 - .L_32)


	//   ....[0]....
.L_32:
        /*00fc*/ 	.word	0xffffffff


	//   ....[1]....
        /*0100*/ 	.word	0xffffffff


	//   ....[2]....
        /*0104*/ 	.word	0xffffffff


	//----- nvinfo : EIATTR_COOP_GROUP_INSTR_OFFSETS
	.align		4
.L_33:
        /*0108*/ 	.byte	0x04, 0x28
        /*010a*/ 	.short	(.L_35 - .L_34)


	//   ....[0]....
.L_34:
        /*010c*/ 	.word	0x00000150


	//   ....[1]....
        /*0110*/ 	.word	0x00000720


	//   ....[2]....
        /*0114*/ 	.word	0x00000cd0


	//----- nvinfo : EIATTR_MBARRIER_INSTR_OFFSETS
	.align		4
.L_35:
        /*0118*/ 	.byte	0x04, 0x39
        /*011a*/ 	.short	(.L_37 - .L_36)


	//   ....[0]....
.L_36:
        /*011c*/ 	.word	0x000014b0
        /*0120*/ 	.word	0x000000ff
        /*0124*/ 	.word	0x00028000
        /*0128*/ 	.short	0x0100
        /*012a*/ 	.byte	0x07
	.zero		1


	//   ....[1]....
        /*012c*/ 	.word	0x00001620
        /*0130*/ 	.word	0x000000ff
        /*0134*/ 	.word	0x00028008
        /*0138*/ 	.short	0x0100
        /*013a*/ 	.byte	0x07
	.zero		1


	//   ....[2]....
        /*013c*/ 	.word	0x00001650
        /*0140*/ 	.word	0x000000ff
        /*0144*/ 	.word	0x00028010
        /*0148*/ 	.short	0x0100
        /*014a*/ 	.byte	0x07
	.zero		1


	//   ....[3]....
        /*014c*/ 	.word	0x00001670
        /*0150*/ 	.word	0x000000ff
        /*0154*/ 	.word	0x00028018
        /*0158*/ 	.short	0x0100
        /*015a*/ 	.byte	0x07
	.zero		1


	//   ....[4]....
        /*015c*/ 	.word	0x00001ac0
        /*0160*/ 	.word	0x000000ff
        /*0164*/ 	.word	0x00028000
        /*0168*/ 	.short	0x010a
        /*016a*/ 	.byte	0x05
	.zero		1


	//   ....[5]....
        /*016c*/ 	.word	0x00001e50
        /*0170*/ 	.word	0x000000ff
        /*0174*/ 	.word	0x00028000
        /*0178*/ 	.short	0x0108
        /*017a*/ 	.byte	0x07
	.zero		1


	//   ....[6]....
        /*017c*/ 	.word	0x00001f70
        /*0180*/ 	.word	0x000000ff
        /*0184*/ 	.word	0x00028008
        /*0188*/ 	.short	0x0108
        /*018a*/ 	.byte	0x07
	.zero		1


	//   ....[7]....
        /*018c*/ 	.word	0x00002050
        /*0190*/ 	.word	0x000000ff
        /*0194*/ 	.word	0x00028010
        /*0198*/ 	.short	0x0108
        /*019a*/ 	.byte	0x07
	.zero		1


	//   ....[8]....
        /*019c*/ 	.word	0x000020d0
        /*01a0*/ 	.word	0x000000ff
        /*01a4*/ 	.word	0x00028018
        /*01a8*/ 	.short	0x0108
        /*01aa*/ 	.byte	0x07
	.zero		1


	//   ....[9]....
        /*01ac*/ 	.word	0x00002220
        /*01b0*/ 	.word	0x000000ff
        /*01b4*/ 	.word	0x00028000
        /*01b8*/ 	.short	0x010a
        /*01ba*/ 	.byte	0x05
	.zero		1


	//----- nvinfo : EIATTR_NUM_MBARRIERS
	.align		4
.L_37:
        /*01bc*/ 	.byte	0x03, 0x38
        /*01be*/ 	.short	0x0004


	//----- nvinfo : EIATTR_EXIT_INSTR_OFFSETS
	.align		4
        /*01c0*/ 	.byte	0x04, 0x1c
        /*01c2*/ 	.short	(.L_39 - .L_38)


	//   ....[0]....
.L_38:
        /*01c4*/ 	.word	0x00002210


	//----- nvinfo : EIATTR_REQNTID
	.align		4
.L_39:
        /*01c8*/ 	.byte	0x04, 0x10
        /*01ca*/ 	.short	(.L_41 - .L_40)
.L_40:
        /*01cc*/ 	.word	0x00000100
        /*01d0*/ 	.word	0x00000001
        /*01d4*/ 	.word	0x00000001


	//----- nvinfo : EIATTR_CRS_STACK_SIZE
	.align		4
.L_41:
        /*01d8*/ 	.byte	0x04, 0x1e
        /*01da*/ 	.short	(.L_43 - .L_42)
.L_42:
        /*01dc*/ 	.word	0x00000000


	//----- nvinfo : EIATTR_CBANK_PARAM_SIZE
	.align		4
.L_43:
        /*01e0*/ 	.byte	0x03, 0x19
        /*01e2*/ 	.short	0x0050


	//----- nvinfo : EIATTR_PARAM_CBANK
	.align		4
        /*01e4*/ 	.byte	0x04, 0x0a
        /*01e6*/ 	.short	(.L_45 - .L_44)
	.align		4
.L_44:
        /*01e8*/ 	.word	index@(.nv.constant0.gluon_wgmma)
        /*01ec*/ 	.short	0x0210
        /*01ee*/ 	.short	0x0050


	//----- nvinfo : EIATTR_SW_WAR
	.align		4
.L_45:
        /*01f0*/ 	.byte	0x04, 0x36
        /*01f2*/ 	.short	(.L_47 - .L_46)
.L_46:
        /*01f4*/ 	.word	0x00000008
.L_47:


//--------------------- .nv.callgraph             --------------------------
	.section	.nv.callgraph,"",@"SHT_CUDA_CALLGRAPH"
	.align	4
	.sectionentsize	8
	.align		4
        /*0000*/ 	.word	0x00000000
	.align		4
        /*0004*/ 	.word	0xffffffff
	.align		4
        /*0008*/ 	.word	0x00000000
	.align		4
        /*000c*/ 	.word	0xfffffffe
	.align		4
        /*0010*/ 	.word	0x00000000
	.align		4
        /*0014*/ 	.word	0xfffffffd
	.align		4
        /*0018*/ 	.word	0x00000000
	.align		4
        /*001c*/ 	.word	0xfffffffc


//--------------------- .text.gluon_wgmma         --------------------------
	.section	.text.gluon_wgmma,"ax",@progbits
	.align	128
        .global         gluon_wgmma
        .type           gluon_wgmma,@function
        .size           gluon_wgmma,(.L_x_52 - gluon_wgmma)
        .other          gluon_wgmma,@"STO_CUDA_ENTRY STV_DEFAULT"
gluon_wgmma:
.text.gluon_wgmma:
[----:B------:R-:W-:Y:S01]  /*0000*/  LDC R1, c[0x0][0x28] ;  /* 0x00000a00ff017b82 */ /* 0x000fe20000000800 */
[----:B------:R-:W1:Y:S07]  /*0010*/  S2R R0, SR_TID.X ;  /* 0x0000000000007919 */ /* 0x000e6e0000002100 */
[----:B------:R-:W2:Y:S01]  /*0020*/  S2UR UR4, SR_CgaCtaId ;  /* 0x00000000000479c3 */ /* 0x000ea20000008800 */
[----:B------:R-:W-:Y:S01]  /*0030*/  UMOV UR7, 0x400 ;  /* 0x0000040000077882 */ /* 0x000fe20000000000 */
[----:B------:R-:W-:Y:S01]  /*0040*/  ULDC UR6, c[0x0][0xc] ;  /* 0x0000030000067ab9 */ /* 0x000fe20000000800 */
[----:B------:R-:W-:Y:S01]  /*0050*/  ULDC.64 UR20, c[0x0][0x250] ;  /* 0x0000940000147ab9 */ /* 0x000fe20000000a00 */
[----:B------:R-:W-:Y:S04]  /*0060*/  BSSY B0, `(.L_x_0) ;  /* 0x000001e000007945 */ /* 0x000fe80003800000 */
[----:B------:R-:W3:Y:S08]  /*0070*/  LDC R4, c[0x0][0x228] ;  /* 0x00008a00ff047b82 */ /* 0x000ef00000000800 */
[----:B------:R-:W4:Y:S08]  /*0080*/  LDC R15, c[0x0][0x230] ;  /* 0x00008c00ff0f7b82 */ /* 0x000f300000000800 */
[----:B------:R-:W-:Y:S01]  /*0090*/  S2UR UR28, SR_CTAID.Y ;  /* 0x00000000001c79c3 */ /* 0x000fe20000002600 */
[----:B--2---:R-:W-:-:S03]  /*00a0*/  ULEA UR7, UR4, UR7, 0x18 ;  /* 0x0000000704077291 */ /* 0x004fc6000f8ec03f */
[----:B------:R-:W-:Y:S01]  /*00b0*/  ULDC UR4, c[0x0][0x10] ;  /* 0x0000040000047ab9 */ /* 0x000fe20000000800 */
[----:B-1----:R-:W-:-:S03]  /*00c0*/  LOP3.LUT R6, R0, 0xff, RZ, 0xc0, !PT ;  /* 0x000000ff00067812 */ /* 0x002fc600078ec0ff */
[----:B------:R-:W1:Y:S01]  /*00d0*/  S2UR UR5, SR_CTAID.Z ;  /* 0x00000000000579c3 */ /* 0x000e620000002700 */
[----:B---3--:R-:W-:Y:S01]  /*00e0*/  VIADD R4, R4, 0xffffffff ;  /* 0xffffffff04047836 */ /* 0x008fe20000000000 */
[C---:B------:R-:W-:Y:S02]  /*00f0*/  ISETP.GE.U32.AND P0, PT, R6.reuse, 0x20, PT ;  /* 0x000000200600780c */ /* 0x040fe40003f06070 */
[C---:B------:R-:W-:Y:S02]  /*0100*/  ISETP.NE.U32.AND P2, PT, R6.reuse, RZ, PT ;  /* 0x000000ff0600720c */ /* 0x040fe40003f45070 */
[----:B------:R-:W-:Y:S02]  /*0110*/  LEA R14, R6, UR7, 0x2 ;  /* 0x00000007060e7c11 */ /* 0x000fe4000f8e10ff */
[----:B------:R-:W2:Y:S01]  /*0120*/  S2UR UR29, SR_CTAID.X ;  /* 0x00000000001d79c3 */ /* 0x000ea20000002500 */
[----:B----4-:R-:W-:-:S06]  /*0130*/  VIADD R12, R15, 0xffffffff ;  /* 0xffffffff0f0c7836 */ /* 0x010fcc0000000000 */
[----:B------:R3:W-:Y:S01]  /*0140*/  @!P0 STS [R14], RZ ;  /* 0x000000ff0e008388 */ /* 0x0007e20000000800 */
[----:B------:R-:W-:-:S03]  /*0150*/  NOP ;  /* 0x0000000000007918 */ /* 0x000fc60000000000 */
[----:B------:R3:W-:Y:S01]  /*0160*/  @!P2 STS [UR7+0x24], R4 ;  /* 0x00002404ff00a988 */ /* 0x0007e20008000807 */
[----:B-1----:R-:W-:-:S03]  /*0170*/  UIMAD UR4, UR5, UR4, UR28 ;  /* 0x00000004050472a4 */ /* 0x002fc6000f8e021c */
[----:B------:R3:W-:Y:S01]  /*0180*/  @!P2 STS [UR7+0x20], R12 ;  /* 0x0000200cff00a988 */ /* 0x0007e20008000807 */
[----:B--2---:R-:W-:-:S04]  /*0190*/  UIMAD UR4, UR4, UR6, UR29 ;  /* 0x00000006040472a4 */ /* 0x004fc8000f8e021d */
[----:B------:R-:W-:-:S04]  /*01a0*/  UIMAD UR4, UR4, 0x180, URZ ;  /* 0x00000180040478a4 */ /* 0x000fc8000f8e023f */
[----:B------:R-:W-:-:S04]  /*01b0*/  UIADD3 UR16, UP0, UR4, UR20, URZ ;  /* 0x0000001404107290 */ /* 0x000fc8000ff1e03f */
[----:B------:R-:W-:Y:S01]  /*01c0*/  ULEA.HI.X.SX32 UR17, UR4, UR21, 0x1, UP0 ;  /* 0x0000001504117291 */ /* 0x000fe200080f0e3f */
[----:B---3--:R-:W-:Y:S11]  /*01d0*/  @P2 BRA `(.L_x_1) ;  /* 0x0000000000182947 */ /* 0x008ff60003800000 */
[----:B------:R-:W1:Y:S01]  /*01e0*/  LDS R2, [UR7+0x8] ;  /* 0x00000807ff027984 */ /* 0x000e620008000800 */
[----:B------:R-:W2:Y:S01]  /*01f0*/  LDC.64 R8, c[0x0][0x210] ;  /* 0x00008400ff087b82 */ /* 0x000ea20000000a00 */
[----:B------:R-:W-:Y:S02]  /*0200*/  IMAD.MOV.U32 R3, RZ, RZ, 0x70 ;  /* 0x00000070ff037424 */ /* 0x000fe400078e00ff */
[----:B--2---:R2:W-:Y:S03]  /*0210*/  STS.64 [UR7], R8 ;  /* 0x00000008ff007988 */ /* 0x0045e60008000a07 */
[----:B-1----:R-:W-:-:S05]  /*0220*/  LOP3.LUT R2, R2, 0x10, R3, 0xd8, !PT ;  /* 0x0000001002027812 */ /* 0x002fca00078ed803 */
[----:B------:R2:W-:Y:S02]  /*0230*/  STS [UR7+0x8], R2 ;  /* 0x00000802ff007988 */ /* 0x0005e40008000807 */
.L_x_1:
[----:B------:R-:W-:Y:S05]  /*0240*/  BSYNC B0 ;  /* 0x0000000000007941 */ /* 0x000fea0003800000 */
.L_x_0:
[----:B------:R-:W-:Y:S04]  /*0250*/  BSSY B0, `(.L_x_2) ;  /* 0x000000a000007945 */ /* 0x000fe80003800000 */
[----:B------:R-:W-:Y:S05]  /*0260*/  @P2 BRA `(.L_x_3) ;  /* 0x0000000000202947 */ /* 0x000fea0003800000 */
[----:B--2---:R-:W1:Y:S01]  /*0270*/  LDS R2, [UR7+0x34] ;  /* 0x00003407ff027984 */ /* 0x004e620008000800 */
[----:B------:R-:W-:Y:S02]  /*0280*/  IMAD.MOV.U32 R3, RZ, RZ, 0x3f000000 ;  /* 0x3f000000ff037424 */ /* 0x000fe400078e00ff */
[----:B------:R-:W-:Y:S01]  /*0290*/  @!P2 IMAD.MOV.U32 R5, RZ, RZ, 0x3f ;  /* 0x0000003fff05a424 */ /* 0x000fe200078e00ff */
[----:B------:R-:W2:Y:S02]  /*02a0*/  @!P2 LDS R8, [UR7+0x38] ;  /* 0x00003807ff08a984 */ /* 0x000ea40008000800 */
[----:B-1----:R-:W-:Y:S02]  /*02b0*/  LOP3.LUT R2, R2, 0xff000000, R3, 0xb8, !PT ;  /* 0xff00000002027812 */ /* 0x002fe400078eb803 */
[----:B--2---:R-:W-:-:S03]  /*02c0*/  @!P2 LOP3.LUT R3, R8, 0xff, R5, 0xb8, !PT ;  /* 0x000000ff0803a812 */ /* 0x004fc600078eb805 */
[----:B------:R1:W-:Y:S04]  /*02d0*/  STS [UR7+0x34], R2 ;  /* 0x00003402ff007988 */ /* 0x0003e80008000807 */
[----:B------:R1:W-:Y:S02]  /*02e0*/  @!P2 STS [UR7+0x38], R3 ;  /* 0x00003803ff00a988 */ /* 0x0003e40008000807 */
.L_x_3:
[----:B------:R-:W-:Y:S05]  /*02f0*/  BSYNC B0 ;  /* 0x0000000000007941 */ /* 0x000fea0003800000 */
.L_x_2:
[----:B------:R-:W-:Y:S04]  /*0300*/  BSSY B0, `(.L_x_4) ;  /* 0x000000e000007945 */ /* 0x000fe80003800000 */
[----:B------:R-:W-:Y:S05]  /*0310*/  @P2 BRA `(.L_x_5) ;  /* 0x0000000000302947 */ /* 0x000fea0003800000 */
[----:B-1----:R-:W1:Y:S01]  /*0320*/  LDS R3, [UR7+0x34] ;  /* 0x00003407ff037984 */ /* 0x002e620008000800 */
[----:B------:R-:W3:Y:S03]  /*0330*/  LDC.64 R10, c[0x0][0x238] ;  /* 0x00008e00ff0a7b82 */ /* 0x000ee60000000a00 */
[----:B--2---:R-:W2:Y:S01]  /*0340*/  LDS R2, [UR7+0x1c] ;  /* 0x00001c07ff027984 */ /* 0x004ea20008000800 */
[C---:B---3--:R-:W-:Y:S01]  /*0350*/  SHF.L.U64.HI R8, R10.reuse, 0x1, R11 ;  /* 0x000000010a087819 */ /* 0x048fe2000001020b */
[----:B------:R-:W-:-:S03]  /*0360*/  IMAD.SHL.U32 R5, R10, 0x2, RZ ;  /* 0x000000020a057824 */ /* 0x000fc600078e00ff */
[--C-:B------:R-:W-:Y:S02]  /*0370*/  SHF.R.U32.HI R7, RZ, 0x4, R8.reuse ;  /* 0x00000004ff077819 */ /* 0x100fe40000011608 */
[----:B------:R-:W-:-:S05]  /*0380*/  SHF.R.U64 R5, R5, 0x4, R8 ;  /* 0x0000000405057819 */ /* 0x000fca0000001208 */
[----:B------:R3:W-:Y:S01]  /*0390*/  STS [UR7+0xc], R5 ;  /* 0x00000c05ff007988 */ /* 0x0007e20008000807 */
[----:B-1----:R-:W-:Y:S02]  /*03a0*/  LOP3.LUT R3, R3, 0x7, RZ, 0xb8, !PT ;  /* 0x0000000703037812 */ /* 0x002fe400078eb8ff */
[----:B--2---:R-:W-:-:S03]  /*03b0*/  LOP3.LUT R2, R2, 0xf, R7, 0xb8, !PT ;  /* 0x0000000f02027812 */ /* 0x004fc600078eb807 */
[----:B------:R3:W-:Y:S04]  /*03c0*/  STS [UR7+0x34], R3 ;  /* 0x00003403ff007988 */ /* 0x0007e80008000807 */
[----:B------:R3:W-:Y:S02]  /*03d0*/  STS [UR7+0x1c], R2 ;  /* 0x00001c02ff007988 */ /* 0x0007e40008000807 */
.L_x_5:
[----:B------:R-:W-:Y:S05]  /*03e0*/  BSYNC B0 ;  /* 0x0000000000007941 */ /* 0x000fea0003800000 */
.L_x_4:
[----:B------:R-:W-:Y:S04]  /*03f0*/  BSSY B1, `(.L_x_6) ;  /* 0x000001b000017945 */ /* 0x000fe80003800000 */
[----:B------:R-:W-:Y:S01]  /*0400*/  BSSY B0, `(.L_x_7) ;  /* 0x0000016000007945 */ /* 0x000fe20003800000 */
[----:B------:R-:W-:-:S03]  /*0410*/  IMAD.MOV.U32 R10, RZ, RZ, RZ ;  /* 0x000000ffff0a7224 */ /* 0x000fc600078e00ff */
[----:B------:R-:W-:Y:S05]  /*0420*/  @P2 BRA `(.L_x_8) ;  /* 0x0000000000202947 */ /* 0x000fea0003800000 */
[----:B-123--:R-:W1:Y:S02]  /*0430*/  LDS R2, [UR7+0x34] ;  /* 0x00003407ff027984 */ /* 0x00ee640008000800 */
[----:B-1----:R-:W-:-:S05]  /*0440*/  LOP3.LUT R2, R2, 0x38, RZ, 0xb8, !PT ;  /* 0x0000003802027812 */ /* 0x002fca00078eb8ff */
[----:B------:R1:W-:Y:S01]  /*0450*/  STS [UR7+0x34], R2 ;  /* 0x00003402ff007988 */ /* 0x0003e20008000807 */
[----:B------:R-:W-:Y:S05]  /*0460*/  @P2 BRA `(.L_x_9) ;  /* 0x0000000000202947 */ /* 0x000fea0003800000 */
[----:B-1----:R-:W1:Y:S01]  /*0470*/  LDS R2, [UR7+0x8] ;  /* 0x00000807ff027984 */ /* 0x002e620008000800 */
[----:B------:R-:W-:-:S05]  /*0480*/  IMAD.MOV.U32 R3, RZ, RZ, 0x780 ;  /* 0x00000780ff037424 */ /* 0x000fca00078e00ff */
[----:B-1----:R-:W-:-:S05]  /*0490*/  LOP3.LUT R2, R2, 0x300, R3, 0xd8, !PT ;  /* 0x0000030002027812 */ /* 0x002fca00078ed803 */
[----:B------:R4:W-:Y:S02]  /*04a0*/  STS [UR7+0x8], R2 ;  /* 0x00000802ff007988 */ /* 0x0009e40008000807 */
.L_x_8:
[----:B------:R-:W-:Y:S05]  /*04b0*/  @P2 BRA `(.L_x_10) ;  /* 0x0000000000282947 */ /* 0x000fea0003800000 */
[----:B-1234-:R-:W1:Y:S02]  /*04c0*/  LDS R2, [UR7+0x8] ;  /* 0x00000807ff027984 */ /* 0x01ee640008000800 */
[----:B-1----:R-:W-:-:S05]  /*04d0*/  LOP3.LUT R2, R2, 0x1800, RZ, 0xb8, !PT ;  /* 0x0000180002027812 */ /* 0x002fca00078eb8ff */
[----:B------:R2:W-:Y:S02]  /*04e0*/  STS [UR7+0x8], R2 ;  /* 0x00000802ff007988 */ /* 0x0005e40008000807 */
.L_x_9:
[----:B------:R-:W-:Y:S05]  /*04f0*/  @P2 BREAK B0 ;  /* 0x0000000000002942 */ /* 0x000fea0003800000 */
[----:B------:R-:W-:Y:S05]  /*0500*/  @P2 BRA `(.L_x_11) ;  /* 0x0000000000242947 */ /* 0x000fea0003800000 */
[----:B------:R-:W3:Y:S01]  /*0510*/  LDS R3, [UR7+0x8] ;  /* 0x00000807ff037984 */ /* 0x000ee20008000800 */
[----:B-12---:R-:W-:-:S05]  /*0520*/  IMAD.MOV.U32 R2, RZ, RZ, 0x6000 ;  /* 0x00006000ff027424 */ /* 0x006fca00078e00ff */
[----:B---3--:R-:W-:-:S04]  /*0530*/  LOP3.LUT R2, R3, 0x6000, R2, 0xd8, !PT ;  /* 0x0000600003027812 */ /* 0x008fc800078ed802 */
[----:B------:R-:W-:-:S05]  /*0540*/  LOP3.LUT R2, R2, 0x400000, RZ, 0xb8, !PT ;  /* 0x0040000002027812 */ /* 0x000fca00078eb8ff */
[----:B------:R5:W-:Y:S02]  /*0550*/  STS [UR7+0x8], R2 ;  /* 0x00000802ff007988 */ /* 0x000be40008000807 */
.L_x_10:
[----:B------:R-:W-:Y:S05]  /*0560*/  BSYNC B0 ;  /* 0x0000000000007941 */ /* 0x000fea0003800000 */
.L_x_7:
[----:B-12345:R-:W1:Y:S02]  /*0570*/  @!P2 LDS R2, [UR7+0x8] ;  /* 0x00000807ff02a984 */ /* 0x03ee640008000800 */
[----:B-1----:R-:W-:-:S05]  /*0580*/  @!P2 LOP3.LUT R2, R2, 0x8000, RZ, 0xb8, !PT ;  /* 0x000080000202a812 */ /* 0x002fca00078eb8ff */
[----:B------:R3:W-:Y:S02]  /*0590*/  @!P2 STS [UR7+0x8], R2 ;  /* 0x00000802ff00a988 */ /* 0x0007e40008000807 */
.L_x_11:
[----:B------:R-:W-:Y:S05]  /*05a0*/  BSYNC B1 ;  /* 0x0000000000017941 */ /* 0x000fea0003800000 */
.L_x_6:
[----:B------:R-:W-:Y:S05]  /*05b0*/  WARPSYNC.ALL ;  /* 0x0000000000007948 */ /* 0x000fea0003800000 */
[----:B------:R-:W4:Y:S02]  /*05c0*/  LDC R5, c[0x0][0x22c] ;  /* 0x00008b00ff057b82 */ /* 0x000f240000000800 */
[----:B----4-:R-:W-:Y:S01]  /*05d0*/  VIADD R5, R5, 0xffffffff ;  /* 0xffffffff05057836 */ /* 0x010fe20000000000 */
[----:B------:R-:W-:Y:S06]  /*05e0*/  @P0 BRA `(.L_x_12) ;  /* 0x0000000000280947 */ /* 0x000fec0003800000 */
[----:B-123--:R-:W1:Y:S01]  /*05f0*/  S2R R2, SR_LANEID ;  /* 0x0000000000027919 */ /* 0x00ee620000000000 */
[----:B------:R-:W-:Y:S05]  /*0600*/  WARPSYNC.ALL ;  /* 0x0000000000007948 */ /* 0x000fea0003800000 */
[----:B-1----:R-:W-:-:S05]  /*0610*/  IMAD.SHL.U32 R7, R2, 0x4, RZ ;  /* 0x0000000402077824 */ /* 0x002fca00078e00ff */
[----:B------:R-:W1:Y:S01]  /*0620*/  LDS R9, [R7+UR7] ;  /* 0x0000000707097984 */ /* 0x000e620008000800 */
[----:B------:R-:W-:-:S05]  /*0630*/  IADD3 R2, P1, R7, UR16, RZ ;  /* 0x0000001007027c10 */ /* 0x000fca000ff3e0ff */
[----:B------:R-:W-:-:S05]  /*0640*/  IMAD.X R3, RZ, RZ, UR17, P1 ;  /* 0x00000011ff037e24 */ /* 0x000fca00088e06ff */
[----:B-1----:R4:W5:Y:S01]  /*0650*/  ATOMG.E.EXCH.STRONG.GPU PT, RZ, [R2], R9 ;  /* 0x0000000902ff73a8 */ /* 0x00296200041ee100 */
[----:B------:R-:W-:-:S04]  /*0660*/  DEPBAR {5,4,3,2,1,0} ;  /* 0x0000003f0000791a */ /* 0x000fc80000000000 */
[----:B------:R4:W-:Y:S01]  /*0670*/  UTMACCTL.IV [UR16] ;  /* 0x00000000100079b9 */ /* 0x0009e20008000000 */
[----:B------:R-:W-:Y:S01]  /*0680*/  NOP ;  /* 0x0000000000007918 */ /* 0x000fe20000000000 */
.L_x_12:
[----:B------:R-:W-:Y:S05]  /*0690*/  @P0 BRA `(.L_x_13) ;  /* 0x00000000000c0947 */ /* 0x000fea0003800000 */
[----:B------:R0:W-:Y:S01]  /*06a0*/  UTMACMDFLUSH ;  /* 0x00000000000079b7 */ /* 0x0001e20000000000 */
[----:B------:R-:W-:Y:S05]  /*06b0*/  @P0 BRA `(.L_x_13) ;  /* 0x0000000000040947 */ /* 0x000fea0003800000 */
[----:B------:R-:W-:-:S04]  /*06c0*/  DEPBAR.LE SB0, 0x0 ;  /* 0x000080000000791a */ /* 0x000fc80000000000 */
.L_x_13:
[----:B------:R-:W-:Y:S05]  /*06d0*/  WARPSYNC.ALL ;  /* 0x0000000000007948 */ /* 0x000fea0003800000 */
[----:B-----5:R-:W-:Y:S06]  /*06e0*/  BAR.SYNC.DEFER_BLOCKING 0x0 ;  /* 0x0000000000007b1d */ /* 0x020fec0000010000 */
[----:B------:R-:W-:Y:S02]  /*06f0*/  BSSY B1, `(.L_x_14) ;  /* 0x000000b000017945 */ /* 0x000fe40003800000 */
[----:B------:R-:W-:Y:S06]  /*0700*/  BAR.SYNC.DEFER_BLOCKING 0x0 ;  /* 0x0000000000007b1d */ /* 0x000fec0000010000 */
[----:B------:R5:W-:Y:S01]  /*0710*/  @!P0 STS [R14], RZ ;  /* 0x000000ff0e008388 */ /* 0x000be20000000800 */
[----:B------:R-:W-:Y:S01]  /*0720*/  NOP ;  /* 0x0000000000007918 */ /* 0x000fe20000000000 */
[----:B------:R-:W-:Y:S05]  /*0730*/  @P2 BRA `(.L_x_15) ;  /* 0x0000000000182947 */ /* 0x000fea0003800000 */
[----:B-1234-:R-:W1:Y:S01]  /*0740*/  LDS R2, [UR7+0x8] ;  /* 0x00000807ff027984 */ /* 0x01ee620008000800 */
[----:B------:R-:W2:Y:S01]  /*0750*/  LDC.64 R8, c[0x0][0x218] ;  /* 0x00008600ff087b82 */ /* 0x000ea20000000a00 */
[----:B------:R-:W-:Y:S02]  /*0760*/  IMAD.MOV.U32 R3, RZ, RZ, 0x70 ;  /* 0x00000070ff037424 */ /* 0x000fe400078e00ff */
[----:B--2---:R2:W-:Y:S03]  /*0770*/  STS.64 [UR7], R8 ;  /* 0x00000008ff007988 */ /* 0x0045e60008000a07 */
[----:B-1----:R-:W-:-:S05]  /*0780*/  LOP3.LUT R2, R2, 0x10, R3, 0xd8, !PT ;  /* 0x0000001002027812 */ /* 0x002fca00078ed803 */
[----:B------:R2:W-:Y:S02]  /*0790*/  STS [UR7+0x8], R2 ;  /* 0x00000802ff007988 */ /* 0x0005e40008000807 */
.L_x_15:
[----:B----4-:R-:W-:Y:S05]  /*07a0*/  BSYNC B1 ;  /* 0x0000000000017941 */ /* 0x010fea0003800000 */
.L_x_14:
[----:B------:R-:W-:Y:S04]  /*07b0*/  BSSY B1, `(.L_x_16) ;  /* 0x000000a000017945 */ /* 0x000fe80003800000 */
[----:B------:R-:W-:Y:S05]  /*07c0*/  @P2 BRA `(.L_x_17) ;  /* 0x0000000000202947 */ /* 0x000fea0003800000 */
[----:B-123--:R-:W1:Y:S01]  /*07d0*/  LDS R2, [UR7+0x34] ;  /* 0x00003407ff027984 */ /* 0x00ee620008000800 */
[----:B------:R-:W-:Y:S02]  /*07e0*/  IMAD.MOV.U32 R7, RZ, RZ, 0x3f000000 ;  /* 0x3f000000ff077424 */ /* 0x000fe400078e00ff */
[----:B------:R-:W-:Y:S01]  /*07f0*/  @!P2 IMAD.MOV.U32 R8, RZ, RZ, 0x3f ;  /* 0x0000003fff08a424 */ /* 0x000fe200078e00ff */
[----:B------:R-:W2:Y:S02]  /*0800*/  @!P2 LDS R3, [UR7+0x38] ;  /* 0x00003807ff03a984 */ /* 0x000ea40008000800 */
[----:B-1----:R-:W-:Y:S02]  /*0810*/  LOP3.LUT R2, R2, 0xff000000, R7, 0xb8, !PT ;  /* 0xff00000002027812 */ /* 0x002fe400078eb807 */
[----:B--2---:R-:W-:-:S03]  /*0820*/  @!P2 LOP3.LUT R3, R3, 0xff, R8, 0xb8, !PT ;  /* 0x000000ff0303a812 */ /* 0x004fc600078eb808 */
[----:B------:R4:W-:Y:S04]  /*0830*/  STS [UR7+0x34], R2 ;  /* 0x00003402ff007988 */ /* 0x0009e80008000807 */
[----:B------:R4:W-:Y:S02]  /*0840*/  @!P2 STS [UR7+0x38], R3 ;  /* 0x00003803ff00a988 */ /* 0x0009e40008000807 */
.L_x_17:
[----:B------:R-:W-:Y:S05]  /*0850*/  BSYNC B1 ;  /* 0x0000000000017941 */ /* 0x000fea0003800000 */
.L_x_16:
[----:B------:R-:W-:Y:S04]  /*0860*/  BSSY B1, `(.L_x_18) ;  /* 0x0000004000017945 */ /* 0x000fe80003800000 */
[----:B------:R-:W-:Y:S05]  /*0870*/  @P2 BRA `(.L_x_19) ;  /* 0x0000000000082947 */ /* 0x000fea0003800000 */
[----:B------:R1:W-:Y:S04]  /*0880*/  STS [UR7+0x24], R12 ;  /* 0x0000240cff007988 */ /* 0x0003e80008000807 */
[----:B------:R1:W-:Y:S02]  /*0890*/  STS [UR7+0x20], R5 ;  /* 0x00002005ff007988 */ /* 0x0003e40008000807 */
.L_x_19:
[----:B------:R-:W-:Y:S05]  /*08a0*/  BSYNC B1 ;  /* 0x0000000000017941 */ /* 0x000fea0003800000 */
.L_x_18:
[----:B------:R-:W-:Y:S04]  /*08b0*/  BSSY B1, `(.L_x_20) ;  /* 0x000000e000017945 */ /* 0x000fe80003800000 */
[----:B------:R-:W-:Y:S05]  /*08c0*/  @P2 BRA `(.L_x_21) ;  /* 0x0000000000302947 */ /* 0x000fea0003800000 */
[----:B----4-:R-:W4:Y:S01]  /*08d0*/  LDS R3, [UR7+0x34] ;  /* 0x00003407ff037984 */ /* 0x010f220008000800 */
[----:B-1----:R-:W1:Y:S03]  /*08e0*/  LDC.64 R12, c[0x0][0x240] ;  /* 0x00009000ff0c7b82 */ /* 0x002e660000000a00 */
[----:B--23--:R-:W2:Y:S01]  /*08f0*/  LDS R2, [UR7+0x1c] ;  /* 0x00001c07ff027984 */ /* 0x00cea20008000800 */
[C---:B-1----:R-:W-:Y:S01]  /*0900*/  SHF.L.U64.HI R8, R12.reuse, 0x1, R13 ;  /* 0x000000010c087819 */ /* 0x042fe2000001020d */
[----:B------:R-:W-:-:S03]  /*0910*/  IMAD.SHL.U32 R7, R12, 0x2, RZ ;  /* 0x000000020c077824 */ /* 0x000fc600078e00ff */
[--C-:B------:R-:W-:Y:S02]  /*0920*/  SHF.R.U32.HI R9, RZ, 0x4, R8.reuse ;  /* 0x00000004ff097819 */ /* 0x100fe40000011608 */
[----:B------:R-:W-:-:S05]  /*0930*/  SHF.R.U64 R7, R7, 0x4, R8 ;  /* 0x0000000407077819 */ /* 0x000fca0000001208 */
[----:B------:R1:W-:Y:S01]  /*0940*/  STS [UR7+0xc], R7 ;  /* 0x00000c07ff007988 */ /* 0x0003e20008000807 */
[----:B----4-:R-:W-:Y:S02]  /*0950*/  LOP3.LUT R3, R3, 0x7, RZ, 0xb8, !PT ;  /* 0x0000000703037812 */ /* 0x010fe400078eb8ff */
[----:B--2---:R-:W-:-:S03]  /*0960*/  LOP3.LUT R2, R2, 0xf, R9, 0xb8, !PT ;  /* 0x0000000f02027812 */ /* 0x004fc600078eb809 */
[----:B------:R1:W-:Y:S04]  /*0970*/  STS [UR7+0x34], R3 ;  /* 0x00003403ff007988 */ /* 0x0003e80008000807 */
[----:B------:R1:W-:Y:S02]  /*0980*/  STS [UR7+0x1c], R2 ;  /* 0x00001c02ff007988 */ /* 0x0003e40008000807 */
.L_x_21:
[----:B------:R-:W-:Y:S05]  /*0990*/  BSYNC B1 ;  /* 0x0000000000017941 */ /* 0x000fea0003800000 */
.L_x_20:
[----:B------:R-:W-:Y:S04]  /*09a0*/  BSSY B2, `(.L_x_22) ;  /* 0x000001a000027945 */ /* 0x000fe80003800000 */
[----:B------:R-:W-:Y:S04]  /*09b0*/  BSSY B1, `(.L_x_23) ;  /* 0x0000015000017945 */ /* 0x000fe80003800000 */
[----:B------:R-:W-:Y:S05]  /*09c0*/  @P2 BRA `(.L_x_24) ;  /* 0x0000000000202947 */ /* 0x000fea0003800000 */
[----:B-1234-:R-:W1:Y:S02]  /*09d0*/  LDS R2, [UR7+0x34] ;  /* 0x00003407ff027984 */ /* 0x01ee640008000800 */
[----:B-1----:R-:W-:-:S05]  /*09e0*/  LOP3.LUT R2, R2, 0x38, RZ, 0xb8, !PT ;  /* 0x0000003802027812 */ /* 0x002fca00078eb8ff */
[----:B------:R1:W-:Y:S01]  /*09f0*/  STS [UR7+0x34], R2 ;  /* 0x00003402ff007988 */ /* 0x0003e20008000807 */
[----:B------:R-:W-:Y:S05]  /*0a00*/  @P2 BRA `(.L_x_25) ;  /* 0x0000000000202947 */ /* 0x000fea0003800000 */
[----:B-1----:R-:W1:Y:S01]  /*0a10*/  LDS R2, [UR7+0x8] ;  /* 0x00000807ff027984 */ /* 0x002e620008000800 */
[----:B------:R-:W-:-:S05]  /*0a20*/  IMAD.MOV.U32 R3, RZ, RZ, 0x780 ;  /* 0x00000780ff037424 */ /* 0x000fca00078e00ff */
[----:B-1----:R-:W-:-:S05]  /*0a30*/  LOP3.LUT R2, R2, 0x300, R3, 0xd8, !PT ;  /* 0x0000030002027812 */ /* 0x002fca00078ed803 */
[----:B------:R1:W-:Y:S02]  /*0a40*/  STS [UR7+0x8], R2 ;  /* 0x00000802ff007988 */ /* 0x0003e40008000807 */
.L_x_24:
[----:B------:R-:W-:Y:S05]  /*0a50*/  @P2 BRA `(.L_x_26) ;  /* 0x0000000000282947 */ /* 0x000fea0003800000 */
[----:B-1234-:R-:W1:Y:S02]  /*0a60*/  LDS R2, [UR7+0x8] ;  /* 0x00000807ff027984 */ /* 0x01ee640008000800 */
[----:B-1----:R-:W-:-:S05]  /*0a70*/  LOP3.LUT R2, R2, 0x1800, RZ, 0xb8, !PT ;  /* 0x0000180002027812 */ /* 0x002fca00078eb8ff */
[----:B------:R2:W-:Y:S02]  /*0a80*/  STS [UR7+0x8], R2 ;  /* 0x00000802ff007988 */ /* 0x0005e40008000807 */
.L_x_25:
[----:B------:R-:W-:Y:S05]  /*0a90*/  @P2 BREAK B1 ;  /* 0x0000000000012942 */ /* 0x000fea0003800000 */
[----:B------:R-:W-:Y:S05]  /*0aa0*/  @P2 BRA `(.L_x_27) ;  /* 0x0000000000242947 */ /* 0x000fea0003800000 */
[----:B-12---:R-:W1:Y:S01]  /*0ab0*/  LDS R2, [UR7+0x8] ;  /* 0x00000807ff027984 */ /* 0x006e620008000800 */
[----:B------:R-:W-:-:S05]  /*0ac0*/  IMAD.MOV.U32 R3, RZ, RZ, 0x6000 ;  /* 0x00006000ff037424 */ /* 0x000fca00078e00ff */
[----:B-1----:R-:W-:-:S04]  /*0ad0*/  LOP3.LUT R2, R2, 0x6000, R3, 0xd8, !PT ;  /* 0x0000600002027812 */ /* 0x002fc800078ed803 */
[----:B------:R-:W-:-:S05]  /*0ae0*/  LOP3.LUT R2, R2, 0x400000, RZ, 0xb8, !PT ;  /* 0x0040000002027812 */ /* 0x000fca00078eb8ff */
[----:B------:R1:W-:Y:S02]  /*0af0*/  STS [UR7+0x8], R2 ;  /* 0x00000802ff007988 */ /* 0x0003e40008000807 */
.L_x_26:
[----:B------:R-:W-:Y:S05]  /*0b00*/  BSYNC B1 ;  /* 0x0000000000017941 */ /* 0x000fea0003800000 */
.L_x_23:
[----:B-1234-:R-:W1:Y:S02]  /*0b10*/  @!P2 LDS R2, [UR7+0x8] ;  /* 0x00000807ff02a984 */ /* 0x01ee640008000800 */
[----:B-1----:R-:W-:-:S05]  /*0b20*/  @!P2 LOP3.LUT R2, R2, 0x8000, RZ, 0xb8, !PT ;  /* 0x000080000202a812 */ /* 0x002fca00078eb8ff */
[----:B------:R3:W-:Y:S02]  /*0b30*/  @!P2 STS [UR7+0x8], R2 ;  /* 0x00000802ff00a988 */ /* 0x0007e40008000807 */
.L_x_27:
[----:B------:R-:W-:Y:S05]  /*0b40*/  BSYNC B2 ;  /* 0x0000000000027941 */ /* 0x000fea0003800000 */
.L_x_22:
[----:B------:R-:W-:Y:S05]  /*0b50*/  WARPSYNC.ALL ;  /* 0x0000000000007948 */ /* 0x000fea0003800000 */
[----:B------:R-:W-:-:S04]  /*0b60*/  UIADD3 UR19, UR4, 0x80, URZ ;  /* 0x0000008004137890 */ /* 0x000fc8000fffe03f */
[----:B------:R-:W-:-:S04]  /*0b70*/  UIADD3 UR18, UP0, UR19, UR20, URZ ;  /* 0x0000001413127290 */ /* 0x000fc8000ff1e03f */
[----:B------:R-:W-:Y:S01]  /*0b80*/  ULEA.HI.X.SX32 UR19, UR19, UR21, 0x1, UP0 ;  /* 0x0000001513137291 */ /* 0x000fe200080f0e3f */
[----:B------:R-:W-:Y:S11]  /*0b90*/  @P0 BRA `(.L_x_28) ;  /* 0x0000000000280947 */ /* 0x000ff60003800000 */
[----:B-123--:R-:W1:Y:S01]  /*0ba0*/  S2R R2, SR_LANEID ;  /* 0x0000000000027919 */ /* 0x00ee620000000000 */
[----:B------:R-:W-:Y:S05]  /*0bb0*/  WARPSYNC.ALL ;  /* 0x0000000000007948 */ /* 0x000fea0003800000 */
[----:B-1----:R-:W-:-:S05]  /*0bc0*/  IMAD.SHL.U32 R8, R2, 0x4, RZ ;  /* 0x0000000402087824 */ /* 0x002fca00078e00ff */
[----:B------:R-:W1:Y:S01]  /*0bd0*/  LDS R7, [R8+UR7] ;  /* 0x0000000708077984 */ /* 0x000e620008000800 */
[----:B------:R-:W-:-:S05]  /*0be0*/  IADD3 R2, P1, R8, UR18, RZ ;  /* 0x0000001208027c10 */ /* 0x000fca000ff3e0ff */
[----:B------:R-:W-:-:S05]  /*0bf0*/  IMAD.X R3, RZ, RZ, UR19, P1 ;  /* 0x00000013ff037e24 */ /* 0x000fca00088e06ff */
[----:B-1----:R4:W2:Y:S01]  /*0c00*/  ATOMG.E.EXCH.STRONG.GPU PT, RZ, [R2], R7 ;  /* 0x0000000702ff73a8 */ /* 0x0028a200041ee100 */
[----:B------:R-:W-:-:S04]  /*0c10*/  DEPBAR {5,4,3,2,1,0} ;  /* 0x0000003f0000791a */ /* 0x000fc80000000000 */
[----:B------:R4:W-:Y:S01]  /*0c20*/  UTMACCTL.IV [UR18] ;  /* 0x00000000120079b9 */ /* 0x0009e20008000000 */
[----:B------:R-:W-:Y:S01]  /*0c30*/  NOP ;  /* 0x0000000000007918 */ /* 0x000fe20000000000 */
.L_x_28:
[----:B------:R-:W-:Y:S05]  /*0c40*/  @P0 BRA `(.L_x_29) ;  /* 0x00000000000c0947 */ /* 0x000fea0003800000 */
[----:B------:R0:W-:Y:S01]  /*0c50*/  UTMACMDFLUSH ;  /* 0x00000000000079b7 */ /* 0x0001e20000000000 */
[----:B------:R-:W-:Y:S05]  /*0c60*/  @P0 BRA `(.L_x_29) ;  /* 0x0000000000040947 */ /* 0x000fea0003800000 */
[----:B------:R-:W-:-:S04]  /*0c70*/  DEPBAR.LE SB0, 0x0 ;  /* 0x000080000000791a */ /* 0x000fc80000000000 */
.L_x_29:
[----:B------:R-:W-:Y:S05]  /*0c80*/  WARPSYNC.ALL ;  /* 0x0000000000007948 */ /* 0x000fea0003800000 */
[----:B--2---:R-:W-:Y:S06]  /*0c90*/  BAR.SYNC.DEFER_BLOCKING 0x0 ;  /* 0x0000000000007b1d */ /* 0x004fec0000010000 */
[----:B------:R-:W-:Y:S02]  /*0ca0*/  BSSY B2, `(.L_x_30) ;  /* 0x000000b000027945 */ /* 0x000fe40003800000 */
[----:B------:R-:W-:Y:S06]  /*0cb0*/  BAR.SYNC.DEFER_BLOCKING 0x0 ;  /* 0x0000000000007b1d */ /* 0x000fec0000010000 */
[----:B------:R2:W-:Y:S01]  /*0cc0*/  @!P0 STS [R14], RZ ;  /* 0x000000ff0e008388 */ /* 0x0005e20000000800 */
[----:B------:R-:W-:Y:S01]  /*0cd0*/  NOP ;  /* 0x0000000000007918 */ /* 0x000fe20000000000 */
[----:B------:R-:W-:Y:S05]  /*0ce0*/  @P2 BRA `(.L_x_31) ;  /* 0x0000000000182947 */ /* 0x000fea0003800000 */
[----:B-1-34-:R-:W1:Y:S01]  /*0cf0*/  LDS R2, [UR7+0x8] ;  /* 0x00000807ff027984 */ /* 0x01ae620008000800 */
[----:B------:R-:W3:Y:S01]  /*0d00*/  LDC.64 R8, c[0x0][0x220] ;  /* 0x00008800ff087b82 */ /* 0x000ee20000000a00 */
[----:B------:R-:W-:Y:S02]  /*0d10*/  IMAD.MOV.U32 R3, RZ, RZ, 0x70 ;  /* 0x00000070ff037424 */ /* 0x000fe400078e00ff */
[----:B---3--:R3:W-:Y:S03]  /*0d20*/  STS.64 [UR7], R8 ;  /* 0x00000008ff007988 */ /* 0x0087e60008000a07 */
[----:B-1----:R-:W-:-:S05]  /*0d30*/  LOP3.LUT R2, R2, 0x10, R3, 0xd8, !PT ;  /* 0x0000001002027812 */ /* 0x002fca00078ed803 */
[----:B------:R3:W-:Y:S02]  /*0d40*/  STS [UR7+0x8], R2 ;  /* 0x00000802ff007988 */ /* 0x0007e40008000807 */
.L_x_31:
[----:B----4-:R-:W-:Y:S05]  /*0d50*/  BSYNC B2 ;  /* 0x0000000000027941 */ /* 0x010fea0003800000 */
.L_x_30:
[----:B------:R-:W-:Y:S04]  /*0d60*/  BSSY B3, `(.L_x_32) ;  /* 0x0000011000037945 */ /* 0x000fe80003800000 */
[----:B------:R-:W-:Y:S04]  /*0d70*/  BSSY B2, `(.L_x_33) ;  /* 0x000000e000027945 */ /* 0x000fe80003800000 */
[----:B------:R-:W-:Y:S05]  /*0d80*/  @P2 BRA `(.L_x_34) ;  /* 0x0000000000242947 */ /* 0x000fea0003800000 */
[----:B-1-3--:R-:W1:Y:S01]  /*0d90*/  LDS R2, [UR7+0x34] ;  /* 0x00003407ff027984 */ /* 0x00ae620008000800 */
[----:B------:R-:W-:-:S05]  /*0da0*/  IMAD.MOV.U32 R3, RZ, RZ, 0x3f000000 ;  /* 0x3f000000ff037424 */ /* 0x000fca00078e00ff */
[----:B-1----:R-:W-:-:S05]  /*0db0*/  LOP3.LUT R2, R2, 0xff000000, R3, 0xb8, !PT ;  /* 0xff00000002027812 */ /* 0x002fca00078eb803 */
[----:B------:R1:W-:Y:S01]  /*0dc0*/  STS [UR7+0x34], R2 ;  /* 0x00003402ff007988 */ /* 0x0003e20008000807 */
[----:B------:R-:W-:Y:S05]  /*0dd0*/  @P2 BRA `(.L_x_35) ;  /* 0x00000000001c2947 */ /* 0x000fea0003800000 */
[----:B-1----:R-:W1:Y:S01]  /*0de0*/  LDS R2, [UR7+0x38] ;  /* 0x00003807ff027984 */ /* 0x002e620008000800 */
[----:B------:R-:W-:-:S05]  /*0df0*/  IMAD.MOV.U32 R3, RZ, RZ, 0x3f ;  /* 0x0000003fff037424 */ /* 0x000fca00078e00ff */
[----:B-1----:R-:W-:-:S05]  /*0e00*/  LOP3.LUT R2, R2, 0xff, R3, 0xb8, !PT ;  /* 0x000000ff02027812 */ /* 0x002fca00078eb803 */
[----:B------:R4:W-:Y:S02]  /*0e10*/  STS [UR7+0x38], R2 ;  /* 0x00003802ff007988 */ /* 0x0009e40008000807 */
.L_x_34:
[----:B------:R-:W-:Y:S05]  /*0e20*/  @P2 BREAK B2 ;  /* 0x0000000000022942 */ /* 0x000fea0003800000 */
[----:B------:R-:W-:Y:S05]  /*0e30*/  @P2 BRA `(.L_x_36) ;  /* 0x00000000000c2947 */ /* 0x000fea0003800000 */
[----:B------:R1:W-:Y:S02]  /*0e40*/  STS [UR7+0x20], R5 ;  /* 0x00002005ff007988 */ /* 0x0003e40008000807 */
.L_x_35:
[----:B------:R-:W-:Y:S05]  /*0e50*/  BSYNC B2 ;  /* 0x0000000000027941 */ /* 0x000fea0003800000 */
.L_x_33:
[----:B------:R1:W-:Y:S02]  /*0e60*/  @!P2 STS [UR7+0x24], R4 ;  /* 0x00002404ff00a988 */ /* 0x0003e40008000807 */
.L_x_36:
[----:B------:R-:W-:Y:S05]  /*0e70*/  BSYNC B3 ;  /* 0x0000000000037941 */ /* 0x000fea0003800000 */
.L_x_32:
[----:B------:R-:W-:Y:S05]  /*0e80*/  WARPSYNC.ALL ;  /* 0x0000000000007948 */ /* 0x000fea0003800000 */
[----:B------:R-:W-:Y:S04]  /*0e90*/  BSSY B3, `(.L_x_37) ;  /* 0x000000e000037945 */ /* 0x000fe80003800000 */
[----:B------:R-:W-:Y:S05]  /*0ea0*/  @P2 BRA `(.L_x_38) ;  /* 0x0000000000302947 */ /* 0x000fea0003800000 */
[----:B------:R-:W5:Y:S01]  /*0eb0*/  LDS R3, [UR7+0x34] ;  /* 0x00003407ff037984 */ /* 0x000f620008000800 */
[----:B-1----:R-:W1:Y:S03]  /*0ec0*/  LDC.64 R4, c[0x0][0x248] ;  /* 0x00009200ff047b82 */ /* 0x002e660000000a00 */
[----:B---34-:R-:W3:Y:S01]  /*0ed0*/  LDS R2, [UR7+0x1c] ;  /* 0x00001c07ff027984 */ /* 0x018ee20008000800 */
[C---:B-1----:R-:W-:Y:S01]  /*0ee0*/  SHF.L.U64.HI R5, R4.reuse, 0x1, R5 ;  /* 0x0000000104057819 */ /* 0x042fe20000010205 */
[----:B------:R-:W-:-:S03]  /*0ef0*/  IMAD.SHL.U32 R4, R4, 0x2, RZ ;  /* 0x0000000204047824 */ /* 0x000fc600078e00ff */
[--C-:B------:R-:W-:Y:S02]  /*0f00*/  SHF.R.U32.HI R7, RZ, 0x4, R5.reuse ;  /* 0x00000004ff077819 */ /* 0x100fe40000011605 */
[----:B------:R-:W-:-:S05]  /*0f10*/  SHF.R.U64 R4, R4, 0x4, R5 ;  /* 0x0000000404047819 */ /* 0x000fca0000001205 */
[----:B------:R1:W-:Y:S01]  /*0f20*/  STS [UR7+0xc], R4 ;  /* 0x00000c04ff007988 */ /* 0x0003e20008000807 */
[----:B-----5:R-:W-:Y:S02]  /*0f30*/  LOP3.LUT R3, R3, 0x7, RZ, 0xb8, !PT ;  /* 0x0000000703037812 */ /* 0x020fe400078eb8ff */
[----:B---3--:R-:W-:-:S03]  /*0f40*/  LOP3.LUT R2, R2, 0xf, R7, 0xb8, !PT ;  /* 0x0000000f02027812 */ /* 0x008fc600078eb807 */
[----:B------:R1:W-:Y:S04]  /*0f50*/  STS [UR7+0x34], R3 ;  /* 0x00003403ff007988 */ /* 0x0003e80008000807 */
[----:B------:R1:W-:Y:S02]  /*0f60*/  STS [UR7+0x1c], R2 ;  /* 0x00001c02ff007988 */ /* 0x0003e40008000807 */
.L_x_38:
[----:B------:R-:W-:Y:S05]  /*0f70*/  BSYNC B3 ;  /* 0x0000000000037941 */ /* 0x000fea0003800000 */
.L_x_37:
[----:B------:R-:W-:Y:S04]  /*0f80*/  BSSY B3, `(.L_x_39) ;  /* 0x000001a000037945 */ /* 0x000fe80003800000 */
[----:B------:R-:W-:Y:S04]  /*0f90*/  BSSY B4, `(.L_x_40) ;  /* 0x0000015000047945 */ /* 0x000fe80003800000 */
[----:B------:R-:W-:Y:S05]  /*0fa0*/  @P2 BRA `(.L_x_41) ;  /* 0x0000000000202947 */ /* 0x000fea0003800000 */
[----:B-1-34-:R-:W1:Y:S02]  /*0fb0*/  LDS R2, [UR7+0x34] ;  /* 0x00003407ff027984 */ /* 0x01ae640008000800 */
[----:B-1----:R-:W-:-:S05]  /*0fc0*/  LOP3.LUT R2, R2, 0x38, RZ, 0xb8, !PT ;  /* 0x0000003802027812 */ /* 0x002fca00078eb8ff */
[----:B------:R1:W-:Y:S01]  /*0fd0*/  STS [UR7+0x34], R2 ;  /* 0x00003402ff007988 */ /* 0x0003e20008000807 */
[----:B------:R-:W-:Y:S05]  /*0fe0*/  @P2 BRA `(.L_x_42) ;  /* 0x0000000000202947 */ /* 0x000fea0003800000 */
[----:B-1----:R-:W1:Y:S01]  /*0ff0*/  LDS R2, [UR7+0x8] ;  /* 0x00000807ff027984 */ /* 0x002e620008000800 */
[----:B------:R-:W-:-:S05]  /*1000*/  IMAD.MOV.U32 R3, RZ, RZ, 0x780 ;  /* 0x00000780ff037424 */ /* 0x000fca00078e00ff */
[----:B-1----:R-:W-:-:S05]  /*1010*/  LOP3.LUT R2, R2, 0x300, R3, 0xd8, !PT ;  /* 0x0000030002027812 */ /* 0x002fca00078ed803 */
[----:B------:R1:W-:Y:S02]  /*1020*/  STS [UR7+0x8], R2 ;  /* 0x00000802ff007988 */ /* 0x0003e40008000807 */
.L_x_41:
[----:B------:R-:W-:Y:S05]  /*1030*/  @P2 BRA `(.L_x_43) ;  /* 0x0000000000282947 */ /* 0x000fea0003800000 */
[----:B-1-34-:R-:W1:Y:S02]  /*1040*/  LDS R2, [UR7+0x8] ;  /* 0x00000807ff027984 */ /* 0x01ae640008000800 */
[----:B-1----:R-:W-:-:S05]  /*1050*/  LOP3.LUT R2, R2, 0x1800, RZ, 0xb8, !PT ;  /* 0x0000180002027812 */ /* 0x002fca00078eb8ff */
[----:B------:R3:W-:Y:S02]  /*1060*/  STS [UR7+0x8], R2 ;  /* 0x00000802ff007988 */ /* 0x0007e40008000807 */
.L_x_42:
[----:B------:R-:W-:Y:S05]  /*1070*/  @P2 BREAK B4 ;  /* 0x0000000000042942 */ /* 0x000fea0003800000 */
[----:B------:R-:W-:Y:S05]  /*1080*/  @P2 BRA `(.L_x_44) ;  /* 0x0000000000242947 */ /* 0x000fea0003800000 */
[----:B-1-3--:R-:W1:Y:S01]  /*1090*/  LDS R2, [UR7+0x8] ;  /* 0x00000807ff027984 */ /* 0x00ae620008000800 */
[----:B------:R-:W-:-:S05]  /*10a0*/  IMAD.MOV.U32 R3, RZ, RZ, 0x6000 ;  /* 0x00006000ff037424 */ /* 0x000fca00078e00ff */
[----:B-1----:R-:W-:-:S04]  /*10b0*/  LOP3.LUT R2, R2, 0x6000, R3, 0xd8, !PT ;  /* 0x0000600002027812 */ /* 0x002fc800078ed803 */
[----:B------:R-:W-:-:S05]  /*10c0*/  LOP3.LUT R2, R2, 0x400000, RZ, 0xb8, !PT ;  /* 0x0040000002027812 */ /* 0x000fca00078eb8ff */
[----:B------:R1:W-:Y:S02]  /*10d0*/  STS [UR7+0x8], R2 ;  /* 0x00000802ff007988 */ /* 0x0003e40008000807 */
.L_x_43:
[----:B------:R-:W-:Y:S05]  /*10e0*/  BSYNC B4 ;  /* 0x0000000000047941 */ /* 0x000fea0003800000 */
.L_x_40:
[----:B-1-34-:R-:W1:Y:S02]  /*10f0*/  @!P2 LDS R2, [UR7+0x8] ;  /* 0x00000807ff02a984 */ /* 0x01ae640008000800 */
[----:B-1----:R-:W-:-:S05]  /*1100*/  @!P2 LOP3.LUT R2, R2, 0x8000, RZ, 0xb8, !PT ;  /* 0x000080000202a812 */ /* 0x002fca00078eb8ff */
[----:B------:R4:W-:Y:S02]  /*1110*/  @!P2 STS [UR7+0x8], R2 ;  /* 0x00000802ff00a988 */ /* 0x0009e40008000807 */
.L_x_44:
[----:B------:R-:W-:Y:S05]  /*1120*/  BSYNC B3 ;  /* 0x0000000000037941 */ /* 0x000fea0003800000 */
.L_x_39:
[----:B------:R-:W-:Y:S05]  /*1130*/  WARPSYNC.ALL ;  /* 0x0000000000007948 */ /* 0x000fea0003800000 */
[----:B------:R-:W-:Y:S01]  /*1140*/  UIADD3 UR4, UR4, 0x100, URZ ;  /* 0x0000010004047890 */ /* 0x000fe2000fffe03f */
[----:B------:R-:W-:Y:S01]  /*1150*/  ISETP.GE.AND P1, PT, R15, 0x1, PT ;  /* 0x000000010f00780c */ /* 0x000fe20003f26270 */
[----:B------:R-:W-:Y:S01]  /*1160*/  IMAD.MOV.U32 R24, RZ, RZ, RZ ;  /* 0x000000ffff187224 */ /* 0x000fe200078e00ff */
[----:B------:R-:W-:Y:S01]  /*1170*/  SHF.R.U32.HI R7, RZ, 0x5, R0 ;  /* 0x00000005ff077819 */ /* 0x000fe20000011600 */
[----:B------:R-:W-:-:S04]  /*1180*/  UIADD3 UR20, UP0, UR4, UR20, URZ ;  /* 0x0000001404147290 */ /* 0x000fc8000ff1e03f */
[----:B------:R-:W-:Y:S01]  /*1190*/  ULEA.HI.X.SX32 UR21, UR4, UR21, 0x1, UP0 ;  /* 0x0000001504157291 */ /* 0x000fe200080f0e3f */
[----:B------:R-:W-:Y:S11]  /*11a0*/  @P0 BRA `(.L_x_45) ;  /* 0x0000000000280947 */ /* 0x000ff60003800000 */
[----:B-1-34-:R-:W1:Y:S01]  /*11b0*/  S2R R2, SR_LANEID ;  /* 0x0000000000027919 */ /* 0x01ae620000000000 */
[----:B------:R-:W-:Y:S05]  /*11c0*/  WARPSYNC.ALL ;  /* 0x0000000000007948 */ /* 0x000fea0003800000 */
[----:B-1----:R-:W-:-:S05]  /*11d0*/  IMAD.SHL.U32 R4, R2, 0x4, RZ ;  /* 0x0000000402047824 */ /* 0x002fca00078e00ff */
[----:B------:R-:W1:Y:S01]  /*11e0*/  LDS R5, [R4+UR7] ;  /* 0x0000000704057984 */ /* 0x000e620008000800 */
[----:B------:R-:W-:-:S05]  /*11f0*/  IADD3 R2, P3, R4, UR20, RZ ;  /* 0x0000001404027c10 */ /* 0x000fca000ff7e0ff */
[----:B------:R-:W-:-:S05]  /*1200*/  IMAD.X R3, RZ, RZ, UR21, P3 ;  /* 0x00000015ff037e24 */ /* 0x000fca00098e06ff */
[----:B-1----:R1:W3:Y:S01]  /*1210*/  ATOMG.E.EXCH.STRONG.GPU PT, RZ, [R2], R5 ;  /* 0x0000000502ff73a8 */ /* 0x0022e200041ee100 */
[----:B------:R-:W-:-:S04]  /*1220*/  DEPBAR {5,4,3,2,1,0} ;  /* 0x0000003f0000791a */ /* 0x000fc80000000000 */
[----:B------:R1:W-:Y:S01]  /*1230*/  UTMACCTL.IV [UR20] ;  /* 0x00000000140079b9 */ /* 0x0003e20008000000 */
[----:B------:R-:W-:Y:S01]  /*1240*/  NOP ;  /* 0x0000000000007918 */ /* 0x000fe20000000000 */
.L_x_45:
[----:B------:R-:W-:Y:S05]  /*1250*/  @P0 BRA `(.L_x_46) ;  /* 0x00000000000c0947 */ /* 0x000fea0003800000 */
[----:B------:R0:W-:Y:S01]  /*1260*/  UTMACMDFLUSH ;  /* 0x00000000000079b7 */ /* 0x0001e20000000000 */
[----:B------:R-:W-:Y:S05]  /*1270*/  @P0 BRA `(.L_x_46) ;  /* 0x0000000000040947 */ /* 0x000fea0003800000 */
[----:B------:R-:W-:-:S04]  /*1280*/  DEPBAR.LE SB0, 0x0 ;  /* 0x000080000000791a */ /* 0x000fc80000000000 */
.L_x_46:
[----:B------:R-:W-:Y:S05]  /*1290*/  WARPSYNC.ALL ;  /* 0x0000000000007948 */ /* 0x000fea0003800000 */
[----:B---3--:R-:W-:Y:S01]  /*12a0*/  BAR.SYNC.DEFER_BLOCKING 0x0 ;  /* 0x0000000000007b1d */ /* 0x008fe20000010000 */
[----:B------:R-:W-:Y:S01]  /*12b0*/  R2UR UR22, R7 ;  /* 0x00000000071672ca */ /* 0x000fe200000e0000 */
[----:B------:R-:W-:Y:S01]  /*12c0*/  USHF.L.U32 UR23, UR28, 0x8, URZ ;  /* 0x000000081c177899 */ /* 0x000fe2000800063f */
[----:B------:R-:W-:Y:S01]  /*12d0*/  IMAD.MOV.U32 R25, RZ, RZ, RZ ;  /* 0x000000ffff197224 */ /* 0x000fe200078e00ff */
[----:B------:R-:W-:Y:S02]  /*12e0*/  CS2R R26, SRZ ;  /* 0x00000000001a7805 */ /* 0x000fe4000001ff00 */
[----:B------:R-:W-:Y:S01]  /*12f0*/  CS2R R28, SRZ ;  /* 0x00000000001c7805 */ /* 0x000fe2000001ff00 */
[----:B------:R-:W-:Y:S01]  /*1300*/  VOTEU.ALL UP0, P2 ;  /* 0x00000000003f7886 */ /* 0x000fe20001000000 */
[----:B------:R-:W-:Y:S01]  /*1310*/  UMOV UR4, 0x1 ;  /* 0x0000000100047882 */ /* 0x000fe20000000000 */
[----:B------:R-:W-:Y:S01]  /*1320*/  VOTEU.ALL UP1, P2 ;  /* 0x00000000003f7886 */ /* 0x000fe20001020000 */
[----:B------:R-:W-:Y:S01]  /*1330*/  VOTEU.ALL UP2, P2 ;  /* 0x00000000003f7886 */ /* 0x000fe20001040000 */
[----:B------:R-:W-:Y:S01]  /*1340*/  VOTEU.ALL UP3, P2 ;  /* 0x00000000003f7886 */ /* 0x000fe20001060000 */
[----:B------:R-:W-:-:S04]  /*1350*/  @!UP0 UIADD3 UR8, -UR4, 0x100000, URZ ;  /* 0x0010000004088890 */ /* 0x000fc8000fffe13f */
[----:B------:R-:W-:Y:S02]  /*1360*/  @!UP0 USHF.L.U32 UR9, UR8, 0xb, URZ ;  /* 0x0000000b08098899 */ /* 0x000fe4000800063f */
[----:B------:R-:W-:Y:S01]  /*1370*/  @!UP0 USHF.L.U32 UR8, UR8, 0x1, URZ ;  /* 0x0000000108088899 */ /* 0x000fe2000800063f */
[----:B------:R-:W-:Y:S01]  /*1380*/  CS2R R30, SRZ ;  /* 0x00000000001e7805 */ /* 0x000fe2000001ff00 */
        /* <DEDUP_REMOVED lines=12> */
[----:B------:R-:W-:Y:S01]  /*1450*/  VOTEU.ALL UP0, P2 ;  /* 0x00000000003f7886 */ /* 0x000fe20001000000 */
[----:B------:R-:W-:Y:S02]  /*1460*/  CS2R R38, SRZ ;  /* 0x0000000000267805 */ /* 0x000fe4000001ff00 */
[----:B------:R-:W-:Y:S02]  /*1470*/  CS2R R40, SRZ ;  /* 0x0000000000287805 */ /* 0x000fe4000001ff00 */
[----:B------:R-:W-:Y:S02]  /*1480*/  CS2R R42, SRZ ;  /* 0x00000000002a7805 */ /* 0x000fe4000001ff00 */
[----:B------:R-:W-:Y:S01]  /*1490*/  CS2R R44, SRZ ;  /* 0x00000000002c7805 */ /* 0x000fe2000001ff00 */
[----:B------:R-:W3:Y:S02]  /*14a0*/  FENCE.VIEW.ASYNC.S ;  /* 0x00000000000073c6 */ /* 0x000ee40000000000 */
[----:B---3--:R-:W3:Y:S02]  /*14b0*/  @!UP0 SYNCS.EXCH.64 URZ, [UR7+0x28000], UR8 ;  /* 0x02800008073f85b2 */ /* 0x008ee40008000100 */
[----:B---3--:R-:W-:Y:S01]  /*14c0*/  BAR.SYNC.DEFER_BLOCKING 0x0 ;  /* 0x0000000000007b1d */ /* 0x008fe20000010000 */
[----:B------:R-:W-:-:S02]  /*14d0*/  CS2R R46, SRZ ;  /* 0x00000000002e7805 */ /* 0x000fc4000001ff00 */
[----:B------:R-:W-:Y:S02]  /*14e0*/  CS2R R48, SRZ ;  /* 0x0000000000307805 */ /* 0x000fe4000001ff00 */
[----:B------:R-:W-:Y:S02]  /*14f0*/  CS2R R50, SRZ ;  /* 0x0000000000327805 */ /* 0x000fe4000001ff00 */
[----:B------:R-:W-:Y:S02]  /*1500*/  CS2R R52, SRZ ;  /* 0x0000000000347805 */ /* 0x000fe4000001ff00 */
[----:B------:R-:W-:Y:S02]  /*1510*/  CS2R R54, SRZ ;  /* 0x0000000000367805 */ /* 0x000fe4000001ff00 */
[----:B------:R-:W-:Y:S02]  /*1520*/  CS2R R56, SRZ ;  /* 0x0000000000387805 */ /* 0x000fe4000001ff00 */
        /* <DEDUP_REMOVED lines=14> */
[----:B------:R-:W-:Y:S01]  /*1610*/  CS2R R86, SRZ ;  /* 0x0000000000567805 */ /* 0x000fe2000001ff00 */
[----:B------:R3:W4:Y:S02]  /*1620*/  @!UP1 SYNCS.EXCH.64 URZ, [UR7+0x28008], UR10 ;  /* 0x0280080a073f95b2 */ /* 0x0007240008000100 */
[----:B----4-:R-:W-:Y:S01]  /*1630*/  BAR.SYNC.DEFER_BLOCKING 0x0 ;  /* 0x0000000000007b1d */ /* 0x010fe20000010000 */
[----:B---3--:R-:W-:-:S05]  /*1640*/  USHF.L.U32 UR11, UR29, 0x6, URZ ;  /* 0x000000061d0b7899 */ /* 0x008fca000800063f */
[----:B------:R3:W4:Y:S02]  /*1650*/  @!UP2 SYNCS.EXCH.64 URZ, [UR7+0x28010], UR12 ;  /* 0x0280100c073fa5b2 */ /* 0x0007240008000100 */
[----:B----4-:R-:W-:Y:S06]  /*1660*/  BAR.SYNC.DEFER_BLOCKING 0x0 ;  /* 0x0000000000007b1d */ /* 0x010fec0000010000 */
[----:B------:R3:W4:Y:S01]  /*1670*/  @!UP3 SYNCS.EXCH.64 URZ, [UR7+0x28018], UR4 ;  /* 0x02801804073fb5b2 */ /* 0x0007220008000100 */
[----:B------:R-:W-:Y:S05]  /*1680*/  @!P1 BRA `(.L_x_47) ;  /* 0x00000004009c9947 */ /* 0x000fea0003800000 */
        /* <DEDUP_REMOVED lines=32> */
[----:B---3--:R-:W-:Y:S01]  /*1890*/  UMOV UR4, URZ ;  /* 0x0000003f00047c82 */ /* 0x008fe20008000000 */
[----:B------:R-:W-:-:S05]  /*18a0*/  UMOV UR10, URZ ;  /* 0x0000003f000a7c82 */ /* 0x000fca0008000000 */
.L_x_49:
[----:B----4-:R-:W-:Y:S01]  /*18b0*/  BAR.SYNC.DEFER_BLOCKING 0x0 ;  /* 0x0000000000007b1d */ /* 0x010fe20000010000 */
[----:B------:R-:W-:Y:S01]  /*18c0*/  ULEA UR5, UR4, UR7, 0x3 ;  /* 0x0000000704057291 */ /* 0x000fe2000f8e183f */
[----:B-1----:R-:W-:Y:S01]  /*18d0*/  @!P2 IMAD.MOV.U32 R2, RZ, RZ, 0xa000 ;  /* 0x0000a000ff02a424 */ /* 0x002fe200078e00ff */
[----:B------:R-:W-:Y:S01]  /*18e0*/  ELECT P0, URZ, PT ;  /* 0x00000000003f782f */ /* 0x000fe20003800000 */
[----:B------:R-:W-:-:S03]  /*18f0*/  ULEA UR8, UR4, UR7, 0xd ;  /* 0x0000000704087291 */ /* 0x000fc6000f8e683f */
[----:B------:R-:W-:Y:S02]  /*1900*/  ISETP.LT.U32.AND P0, PT, R6, 0x20, P0 ;  /* 0x000000200600780c */ /* 0x000fe40000701070 */
[----:B------:R-:W-:Y:S01]  /*1910*/  ELECT P1, URZ, PT ;  /* 0x00000000003f782f */ /* 0x000fe20003820000 */
[----:B------:R-:W-:-:S03]  /*1920*/  UIADD3 UR8, UR8, 0x20000, URZ ;  /* 0x0002000008087890 */ /* 0x000fc6000fffe03f */
[----:B------:R-:W-:Y:S01]  /*1930*/  ISETP.LT.U32.AND P1, PT, R6, 0x80, P1 ;  /* 0x000000800600780c */ /* 0x000fe20000f21070 */
[----:B------:R-:W-:Y:S02]  /*1940*/  ULEA UR6, UR4, UR7, 0xf ;  /* 0x0000000704067291 */ /* 0x000fe4000f8e783f */
[----:B------:R-:W-:Y:S01]  /*1950*/  ULOP3.LUT UR26, UR22, 0x3, URZ, 0xc0, !UPT ;  /* 0x00000003161a7892 */ /* 0x000fe2000f8ec03f */
[----:B------:R-:W-:-:S03]  /*1960*/  UMOV UR27, UR10 ;  /* 0x0000000a001b7c82 */ /* 0x000fc60008000000 */
[----:B------:R-:W-:Y:S01]  /*1970*/  ULEA UR24, UR26, UR6, 0xd ;  /* 0x000000061a187291 */ /* 0x000fe2000f8e683f */
[----:B------:R-:W-:Y:S01]  /*1980*/  VOTEU.ANY UP0, P0 ;  /* 0x00000000003f7886 */ /* 0x000fe20000000100 */
[----:B------:R-:W-:Y:S01]  /*1990*/  VOTEU.ANY UP2, P0 ;  /* 0x00000000003f7886 */ /* 0x000fe20000040100 */
[----:B------:R-:W-:Y:S01]  /*19a0*/  ULEA UR26, UR26, UR23, 0x6 ;  /* 0x000000171a1a7291 */ /* 0x000fe2000f8e303f */
[----:B------:R1:W-:Y:S02]  /*19b0*/  @!P2 SYNCS.ARRIVE.TRANS64 RZ, [UR5+0x28000], R2 ;  /* 0x02800002ffffa9a7 */ /* 0x0003e40008000005 */
[----:B------:R-:W-:Y:S01]  /*19c0*/  VOTEU.ANY UP1, P1 ;  /* 0x00000000003f7886 */ /* 0x000fe20000820100 */
[----:B------:R-:W-:Y:S01]  /*19d0*/  @UP0 UIADD3 UR9, UR5, 0x28000, URZ ;  /* 0x0002800005090890 */ /* 0x000fe2000fffe03f */
[----:B------:R-:W-:Y:S01]  /*19e0*/  @UP0 UMOV UR12, UR16 ;  /* 0x00000010000c0c82 */ /* 0x000fe20008000000 */
[----:B------:R-:W-:Y:S01]  /*19f0*/  @UP0 UMOV UR13, UR17 ;  /* 0x00000011000d0c82 */ /* 0x000fe20008000000 */
[----:B------:R-:W-:Y:S01]  /*1a00*/  BAR.SYNC.DEFER_BLOCKING 0x0 ;  /* 0x0000000000007b1d */ /* 0x000fe20000010000 */
[----:B------:R-:W-:Y:S01]  /*1a10*/  @UP1 UIADD3 UR25, UR5, 0x28000, URZ ;  /* 0x0002800005191890 */ /* 0x000fe2000fffe03f */
[----:B-1----:R-:W-:-:S04]  /*1a20*/  SHF.L.U32 R2, R10, 0x1f, RZ ;  /* 0x0000001f0a027819 */ /* 0x002fc800000006ff */
[----:B------:R-:W-:Y:S01]  /*1a30*/  VOTEU.ANY UP3, P1 ;  /* 0x00000000003f7886 */ /* 0x000fe20000860100 */
[----:B------:R-:W-:Y:S01]  /*1a40*/  @UP1 UMOV UR14, UR18 ;  /* 0x00000012000e1c82 */ /* 0x000fe20008000000 */
[----:B------:R-:W-:Y:S01]  /*1a50*/  @UP1 UMOV UR15, UR19 ;  /* 0x00000013000f1c82 */ /* 0x000fe20008000000 */
[----:B------:R1:W-:Y:S01]  /*1a60*/  @UP2 UTMALDG.2D [UR8], [UR12] ;  /* 0x000000080c0025b4 */ /* 0x0003e20008008000 */
[----:B------:R3:W-:Y:S06]  /*1a70*/  MEMBAR.ALL.CTA ;  /* 0x0000000000007992 */ /* 0x0007ec0000008000 */
[----:B---3--:R-:W3:Y:S02]  /*1a80*/  FENCE.VIEW.ASYNC.S ;  /* 0x00000000000073c6 */ /* 0x008ee40000000000 */
[----:B---3--:R-:W-:Y:S06]  /*1a90*/  BAR.SYNC.DEFER_BLOCKING 0x0 ;  /* 0x0000000000007b1d */ /* 0x008fec0000010000 */
[----:B------:R1:W-:Y:S02]  /*1aa0*/  @UP3 UTMALDG.2D [UR24], [UR14] ;  /* 0x000000180e0035b4 */ /* 0x0003e40008008000 */
[----:B------:R-:W-:Y:S06]  /*1ab0*/  BAR.SYNC.DEFER_BLOCKING 0x0 ;  /* 0x0000000000007b1d */ /* 0x000fec0000010000 */
[----:B------:R-:W3:Y:S02]  /*1ac0*/  SYNCS.PHASECHK.TRANS64.TRYWAIT P0, [UR5+0x28000], R2 ;  /* 0x02800002ff0075a7 */ /* 0x000ee40008000145 */
[----:B-1-3--:R-:W-:Y:S05]  /*1ad0*/  @!P0 BRA `(.L_x_48) ;  /* 0x0000000400d08947 */ /* 0x00afea0003800000 */
.L_x_50:
[----:B------:R-:W-:Y:S01]  /*1ae0*/  USHF.L.U32 UR5, UR22, 0x8, URZ ;  /* 0x0000000816057899 */ /* 0x000fe2000800063f */
[----:B------:R-:W-:Y:S02]  /*1af0*/  WARPGROUP.DEPBAR.LE gsb0, 0x0 ;  /* 0x00008000000079c5 */ /* 0x000fe40000010000 */
[----:B------:R-:W-:Y:S01]  /*1b00*/  USHF.R.U32.HI UR12, URZ, 0x4, UR8 ;  /* 0x000000043f0c7899 */ /* 0x000fe20008011608 */
[----:B------:R-:W-:Y:S01]  /*1b10*/  WARPGROUP.ARRIVE ;  /* 0x00000000000079c5 */ /* 0x000fe20000000000 */
[----:B------:R-:W-:Y:S01]  /*1b20*/  ULOP3.LUT UR5, UR5, 0x400, URZ, 0xc0, !UPT ;  /* 0x0000040005057892 */ /* 0x000fe2000f8ec03f */
[----:B------:R-:W1:Y:S01]  /*1b30*/  LDC R2, c[0x0][0x230] ;  /* 0x00008c00ff027b82 */ /* 0x000e620000000800 */
[----:B------:R-:W-:Y:S02]  /*1b40*/  USGXT.U32 UR12, UR12, 0xe ;  /* 0x0000000e0c0c789a */ /* 0x000fe40008000000 */
[----:B------:R-:W-:Y:S01]  /*1b50*/  ULEA.HI UR5, UR6, UR5, URZ, 0x1c ;  /* 0x0000000506057291 */ /* 0x000fe2000f8fe03f */
[----:B------:R-:W-:Y:S01]  /*1b60*/  UMOV UR13, 0x40000040 ;  /* 0x40000040000d7882 */ /* 0x000fe20000000000 */
[----:B------:R-:W-:-:S02]  /*1b70*/  UMOV UR15, 0x40000040 ;  /* 0x40000040000f7882 */ /* 0x000fc40000000000 */
[----:B------:R-:W-:Y:S01]  /*1b80*/  ULOP3.LUT UR5, UR5, 0x3fff, URZ, 0xc0, !UPT ;  /* 0x00003fff05057892 */ /* 0x000fe2000f8ec03f */
[----:B------:R-:W-:Y:S01]  /*1b90*/  UMOV UR6, URZ ;  /* 0x0000003f00067c82 */ /* 0x000fe20008000000 */
[----:B------:R-:W-:Y:S02]  /*1ba0*/  UIADD3 UR10, UR10, 0x40, URZ ;  /* 0x000000400a0a7890 */ /* 0x000fe4000fffe03f */
[----:B------:R-:W-:Y:S02]  /*1bb0*/  ULOP3.LUT UR14, UR5, 0x2000000, URZ, 0xfc, !UPT ;  /* 0x02000000050e7892 */ /* 0x000fe4000f8efc3f */
[----:B------:R-:W-:-:S07]  /*1bc0*/  UIADD3 UR4, UR4, 0x1, URZ ;  /* 0x0000000104047890 */ /* 0x000fce000fffe03f */
[----:B------:R-:W-:Y:S01]  /*1bd0*/  HGMMA.64x128x16.F32 R24, gdesc[UR12].tnspB, R24 ;  /* 0x41e000000c1879f0 */ /* 0x000fe20008700818 */
[----:B------:R-:W-:Y:S02]  /*1be0*/  UIADD3 UR12, UP0, UR12, 0x2, URZ ;  /* 0x000000020c0c7890 */ /* 0x000fe4000ff1e03f */
[----:B------:R-:W-:Y:S01]  /*1bf0*/  UIADD3 UR14, UP1, UR5, 0x2000080, URZ ;  /* 0x02000080050e7890 */ /* 0x000fe2000ff3e03f */
[----:B-1----:R-:W-:Y:S02]  /*1c00*/  ISETP.LE.AND P0, PT, R2, UR10, PT ;  /* 0x0000000a02007c0c */ /* 0x002fe4000bf03270 */
[----:B------:R-:W-:Y:S01]  /*1c10*/  UMOV UR5, URZ ;  /* 0x0000003f00057c82 */ /* 0x000fe20008000000 */
[----:B------:R-:W-:Y:S02]  /*1c20*/  UIADD3.X UR15, UR6, 0x40000040, URZ, UP1, !UPT ;  /* 0x40000040060f7890 */ /* 0x000fe40008ffe43f */
[----:B------:R-:W-:Y:S02]  /*1c30*/  UIADD3.X UR13, UR5, 0x40000040, URZ, UP0, !UPT ;  /* 0x40000040050d7890 */ /* 0x000fe400087fe43f */
[----:B------:R-:W-:-:S02]  /*1c40*/  UIADD3.64 UR26, UR14, 0x80, URZ ;  /* 0x000000800e1a7897 */ /* 0x000fc4000fffe03f */
[----:B------:R-:W-:Y:S02]  /*1c50*/  UIADD3.64 UR24, UR12, 0x2, URZ ;  /* 0x000000020c187897 */ /* 0x000fe4000fffe03f */
[----:B------:R-:W-:-:S04]  /*1c60*/  UISETP.NE.U32.AND UP0, UPT, UR4, 0x4, UPT ;  /* 0x000000040400788c */ /* 0x000fc8000bf05070 */
[----:B------:R-:W-:Y:S02]  /*1c70*/  USEL UR5, URZ, 0x1, UP0 ;  /* 0x000000013f057887 */ /* 0x000fe40008000000 */
[----:B------:R-:W-:-:S04]  /*1c80*/  USEL UR4, UR4, URZ, UP0 ;  /* 0x0000003f04047287 */ /* 0x000fc80008000000 */
[----:B------:R-:W-:Y:S01]  /*1c90*/  LOP3.LUT R10, R10, UR5, RZ, 0x3c, !PT ;  /* 0x000000050a0a7c12 */ /* 0x000fe2000f8e3cff */
[----:B------:R-:W-:Y:S01]  /*1ca0*/  HGMMA.64x128x16.F32 R24, gdesc[UR12].tnspB, R24 ;  /* 0x41e000000c1879f0 */ /* 0x000fe20008700818 */
[----:B------:R-:W-:Y:S02]  /*1cb0*/  UIADD3.64 UR12, UR12, 0x4, URZ ;  /* 0x000000040c0c7897 */ /* 0x000fe4000fffe03f */
[----:B------:R-:W-:-:S09]  /*1cc0*/  UIADD3.64 UR14, UR14, 0x100, URZ ;  /* 0x000001000e0e7897 */ /* 0x000fd2000fffe03f */
[----:B------:R-:W-:-:S12]  /*1cd0*/  HGMMA.64x128x16.F32 R24, gdesc[UR24].tnspB, R24 ;  /* 0x41e00000181879f0 */ /* 0x000fd80008700818 */
[----:B------:R-:W-:Y:S01]  /*1ce0*/  HGMMA.64x128x16.F32 R24, gdesc[UR12].tnspB, R24, gsb0 ;  /* 0x41e000000c1879f0 */ /* 0x000fe20008000818 */
[----:B------:R-:W-:Y:S05]  /*1cf0*/  @!P0 BRA `(.L_x_49) ;  /* 0xfffffff800ec8947 */ /* 0x000fea000383ffff */
.L_x_47:
[----:B------:R-:W-:Y:S02]  /*1d00*/  WARPGROUP.DEPBAR.LE gsb0, 0x0 ;  /* 0x00008000000079c5 */ /* 0x000fe40000010000 */
[----:B----4-:R-:W-:Y:S01]  /*1d10*/  BAR.SYNC.DEFER_BLOCKING 0x0 ;  /* 0x0000000000007b1d */ /* 0x010fe20000010000 */
[C---:B-1----:R-:W-:Y:S01]  /*1d20*/  IMAD.SHL.U32 R2, R0.reuse, 0x80, RZ ;  /* 0x0000008000027824 */ /* 0x042fe200078e00ff */
[----:B------:R-:W-:Y:S01]  /*1d30*/  F2FP.F16.F32.PACK_AB R24, R25, R24 ;  /* 0x000000181918723e */ /* 0x000fe200000000ff */
[----:B------:R-:W-:Y:S01]  /*1d40*/  IMAD.SHL.U32 R3, R0, 0x40, RZ ;  /* 0x0000004000037824 */ /* 0x000fe200078e00ff */
[----:B------:R-:W-:Y:S02]  /*1d50*/  F2FP.F16.F32.PACK_AB R25, R27, R26 ;  /* 0x0000001a1b19723e */ /* 0x000fe400000000ff */
[----:B------:R-:W-:Y:S02]  /*1d60*/  ELECT P0, URZ, PT ;  /* 0x00000000003f782f */ /* 0x000fe40003800000 */
[----:B------:R-:W-:Y:S01]  /*1d70*/  LOP3.LUT R2, R2, 0x4780, RZ, 0xc0, !PT ;  /* 0x0000478002027812 */ /* 0x000fe200078ec0ff */
[----:B------:R-:W-:Y:S01]  /*1d80*/  ULOP3.LUT UR22, UR22, 0x3, URZ, 0xc0, !UPT ;  /* 0x0000000316167892 */ /* 0x000fe2000f8ec03f */
[----:B------:R-:W-:Y:S01]  /*1d90*/  F2FP.F16.F32.PACK_AB R56, R57, R56 ;  /* 0x000000383938723e */ /* 0x000fe200000000ff */
[----:B------:R-:W-:Y:S01]  /*1da0*/  UMOV UR10, UR11 ;  /* 0x0000000b000a7c82 */ /* 0x000fe20008000000 */
[----:B------:R-:W-:Y:S01]  /*1db0*/  LOP3.LUT R4, R2, 0x1800, R3, 0xf8, !PT ;  /* 0x0000180002047812 */ /* 0x000fe200078ef803 */
[----:B------:R-:W-:Y:S01]  /*1dc0*/  IMAD.SHL.U32 R2, R0, 0x10, RZ ;  /* 0x0000001000027824 */ /* 0x000fe200078e00ff */
[----:B------:R-:W-:Y:S01]  /*1dd0*/  F2FP.F16.F32.PACK_AB R26, R29, R28 ;  /* 0x0000001c1d1a723e */ /* 0x000fe200000000ff */
[----:B------:R-:W-:Y:S01]  /*1de0*/  ULEA UR8, UR22, UR7, 0xd ;  /* 0x0000000716087291 */ /* 0x000fe2000f8e683f */
[----:B------:R-:W-:Y:S01]  /*1df0*/  F2FP.F16.F32.PACK_AB R27, R31, R30 ;  /* 0x0000001e1f1b723e */ /* 0x000fe200000000ff */
[----:B------:R-:W-:Y:S01]  /*1e00*/  ULEA UR9, UR22, UR23, 0x6 ;  /* 0x0000001716097291 */ /* 0x000fe2000f8e303f */
[----:B------:R-:W-:-:S02]  /*1e10*/  LOP3.LUT R3, R2, 0x70, RZ, 0xc0, !PT ;  /* 0x0000007002037812 */ /* 0x000fc400078ec0ff */
[----:B------:R-:W-:Y:S02]  /*1e20*/  F2FP.F16.F32.PACK_AB R32, R33, R32 ;  /* 0x000000202120723e */ /* 0x000fe400000000ff */
[----:B------:R-:W-:Y:S02]  /*1e30*/  LOP3.LUT R3, R3, 0x10, R0, 0x78, !PT ;  /* 0x0000001003037812 */ /* 0x000fe400078e7800 */
[----:B------:R-:W-:Y:S01]  /*1e40*/  F2FP.F16.F32.PACK_AB R57, R59, R58 ;  /* 0x0000003a3b39723e */ /* 0x000fe200000000ff */
[----:B------:R-:W1:Y:S02]  /*1e50*/  @!P2 SYNCS.CCTL.IV [UR7+0x28000] ;  /* 0x02800000ff00a9b1 */ /* 0x000e640008000007 */
[----:B-1----:R-:W-:Y:S01]  /*1e60*/  BAR.SYNC.DEFER_BLOCKING 0x0 ;  /* 0x0000000000007b1d */ /* 0x002fe20000010000 */
[----:B------:R-:W-:Y:S02]  /*1e70*/  LOP3.LUT R3, R4, R3, RZ, 0xfc, !PT ;  /* 0x0000000304037212 */ /* 0x000fe400078efcff */
[----:B------:R-:W-:-:S02]  /*1e80*/  F2FP.F16.F32.PACK_AB R33, R35, R34 ;  /* 0x000000222321723e */ /* 0x000fc400000000ff */
[C---:B------:R-:W-:Y:S01]  /*1e90*/  LOP3.LUT R2, R3.reuse, 0x20, RZ, 0x3c, !PT ;  /* 0x0000002003027812 */ /* 0x040fe200078e3cff */
[C---:B------:R-:W-:Y:S01]  /*1ea0*/  VIADD R0, R3.reuse, UR7 ;  /* 0x0000000703007c36 */ /* 0x040fe20008000000 */
[----:B------:R-:W-:Y:S02]  /*1eb0*/  LOP3.LUT R4, R3, 0x40, RZ, 0x3c, !PT ;  /* 0x0000004003047812 */ /* 0x000fe400078e3cff */
[----:B------:R-:W-:Y:S01]  /*1ec0*/  F2FP.F16.F32.PACK_AB R58, R61, R60 ;  /* 0x0000003c3d3a723e */ /* 0x000fe200000000ff */
[----:B------:R-:W-:Y:S01]  /*1ed0*/  VIADD R2, R2, UR7 ;  /* 0x0000000702027c36 */ /* 0x000fe20008000000 */
[----:B------:R-:W-:Y:S01]  /*1ee0*/  F2FP.F16.F32.PACK_AB R59, R63, R62 ;  /* 0x0000003e3f3b723e */ /* 0x000fe200000000ff */
[----:B------:R-:W-:Y:S01]  /*1ef0*/  VIADD R4, R4, UR7 ;  /* 0x0000000704047c36 */ /* 0x000fe20008000000 */
[----:B------:R-:W-:Y:S02]  /*1f00*/  F2FP.F16.F32.PACK_AB R64, R65, R64 ;  /* 0x000000404140723e */ /* 0x000fe400000000ff */
[----:B------:R-:W-:-:S02]  /*1f10*/  LOP3.LUT R3, R3, 0x60, RZ, 0x3c, !PT ;  /* 0x0000006003037812 */ /* 0x000fc400078e3cff */
[----:B------:R-:W-:Y:S02]  /*1f20*/  F2FP.F16.F32.PACK_AB R34, R37, R36 ;  /* 0x000000242522723e */ /* 0x000fe400000000ff */
[----:B------:R-:W-:Y:S01]  /*1f30*/  F2FP.F16.F32.PACK_AB R35, R39, R38 ;  /* 0x000000262723723e */ /* 0x000fe200000000ff */
[----:B------:R-:W-:Y:S01]  /*1f40*/  VIADD R3, R3, UR7 ;  /* 0x0000000703037c36 */ /* 0x000fe20008000000 */
[----:B------:R-:W-:Y:S02]  /*1f50*/  F2FP.F16.F32.PACK_AB R40, R41, R40 ;  /* 0x000000282928723e */ /* 0x000fe400000000ff */
[----:B------:R-:W-:Y:S01]  /*1f60*/  F2FP.F16.F32.PACK_AB R65, R67, R66 ;  /* 0x000000424341723e */ /* 0x000fe200000000ff */
[----:B------:R-:W1:Y:S02]  /*1f70*/  @!P2 SYNCS.CCTL.IV [UR7+0x28008] ;  /* 0x02800800ff00a9b1 */ /* 0x000e640008000007 */
[----:B-1----:R-:W-:Y:S01]  /*1f80*/  BAR.SYNC.DEFER_BLOCKING 0x0 ;  /* 0x0000000000007b1d */ /* 0x002fe20000010000 */
[----:B------:R-:W-:-:S02]  /*1f90*/  F2FP.F16.F32.PACK_AB R41, R43, R42 ;  /* 0x0000002a2b29723e */ /* 0x000fc400000000ff */
[----:B------:R-:W-:Y:S02]  /*1fa0*/  F2FP.F16.F32.PACK_AB R66, R69, R68 ;  /* 0x000000444542723e */ /* 0x000fe400000000ff */
[----:B------:R-:W-:Y:S02]  /*1fb0*/  F2FP.F16.F32.PACK_AB R67, R71, R70 ;  /* 0x000000464743723e */ /* 0x000fe400000000ff */
[----:B------:R-:W-:Y:S02]  /*1fc0*/  F2FP.F16.F32.PACK_AB R72, R73, R72 ;  /* 0x000000484948723e */ /* 0x000fe400000000ff */
[----:B------:R-:W-:Y:S02]  /*1fd0*/  F2FP.F16.F32.PACK_AB R42, R45, R44 ;  /* 0x0000002c2d2a723e */ /* 0x000fe400000000ff */
[----:B------:R-:W-:Y:S02]  /*1fe0*/  F2FP.F16.F32.PACK_AB R43, R47, R46 ;  /* 0x0000002e2f2b723e */ /* 0x000fe400000000ff */
[----:B------:R-:W-:-:S02]  /*1ff0*/  F2FP.F16.F32.PACK_AB R48, R49, R48 ;  /* 0x000000303130723e */ /* 0x000fc400000000ff */
[----:B------:R-:W-:Y:S02]  /*2000*/  F2FP.F16.F32.PACK_AB R73, R75, R74 ;  /* 0x0000004a4b49723e */ /* 0x000fe400000000ff */
[----:B------:R-:W-:Y:S02]  /*2010*/  F2FP.F16.F32.PACK_AB R49, R51, R50 ;  /* 0x000000323331723e */ /* 0x000fe400000000ff */
[----:B------:R-:W-:Y:S02]  /*2020*/  F2FP.F16.F32.PACK_AB R74, R77, R76 ;  /* 0x0000004c4d4a723e */ /* 0x000fe400000000ff */
        /* <DEDUP_REMOVED lines=9> */
[----:B------:R-:W-:Y:S01]  /*20c0*/  ISETP.LT.U32.AND P0, PT, R6, 0x80, P0 ;  /* 0x000000800600780c */ /* 0x000fe20000701070 */
[----:B------:R-:W1:Y:S02]  /*20d0*/  @!P2 SYNCS.CCTL.IV [UR7+0x28018] ;  /* 0x02801800ff00a9b1 */ /* 0x000e640008000007 */
[----:B-1----:R-:W-:Y:S10]  /*20e0*/  STSM.16.M88.4 [R0], R24 ;  /* 0x0000001800007844 */ /* 0x002ff40000000200 */
[----:B------:R-:W-:Y:S01]  /*20f0*/  VOTEU.ANY UP0, P0 ;  /* 0x00000000003f7886 */ /* 0x000fe20000000100 */
[----:B------:R-:W-:Y:S01]  /*2100*/  VOTEU.ANY UP1, P0 ;  /* 0x00000000003f7886 */ /* 0x000fe20000020100 */
[----:B------:R-:W-:Y:S03]  /*2110*/  STSM.16.M88.4 [R0+0x2000], R56 ;  /* 0x0020003800007844 */ /* 0x000fe60000000200 */
[----:B---3--:R-:W-:Y:S01]  /*2120*/  @UP0 UMOV UR4, UR20 ;  /* 0x0000001400040c82 */ /* 0x008fe20008000000 */
[----:B------:R-:W-:Y:S01]  /*2130*/  @UP0 UMOV UR5, UR21 ;  /* 0x0000001500050c82 */ /* 0x000fe20008000000 */
[----:B------:R-:W-:Y:S04]  /*2140*/  STSM.16.M88.4 [R2], R32 ;  /* 0x0000002002007844 */ /* 0x000fe80000000200 */
[----:B------:R-:W-:Y:S04]  /*2150*/  STSM.16.M88.4 [R2+0x2000], R64 ;  /* 0x0020004002007844 */ /* 0x000fe80000000200 */
[----:B------:R-:W-:Y:S04]  /*2160*/  STSM.16.M88.4 [R4], R40 ;  /* 0x0000002804007844 */ /* 0x000fe80000000200 */
[----:B------:R-:W-:Y:S04]  /*2170*/  STSM.16.M88.4 [R4+0x2000], R72 ;  /* 0x0020004804007844 */ /* 0x000fe80000000200 */
[----:B------:R-:W-:Y:S04]  /*2180*/  STSM.16.M88.4 [R3], R48 ;  /* 0x0000003003007844 */ /* 0x000fe80000000200 */
[----:B------:R-:W-:Y:S01]  /*2190*/  STSM.16.M88.4 [R3+0x2000], R80 ;  /* 0x0020005003007844 */ /* 0x000fe20000000200 */
[----:B------:R1:W-:Y:S06]  /*21a0*/  MEMBAR.ALL.CTA ;  /* 0x0000000000007992 */ /* 0x0003ec0000008000 */
[----:B-1----:R-:W1:Y:S02]  /*21b0*/  FENCE.VIEW.ASYNC.S ;  /* 0x00000000000073c6 */ /* 0x002e640000000000 */
[----:B-1----:R-:W-:Y:S06]  /*21c0*/  BAR.SYNC.DEFER_BLOCKING 0x0 ;  /* 0x0000000000007b1d */ /* 0x002fec0000010000 */
[----:B------:R1:W-:Y:S01]  /*21d0*/  @UP1 UTMASTG.2D [UR8], [UR4] ;  /* 0x00000008040013b5 */ /* 0x0003e20008008000 */
[----:B------:R0:W-:Y:S01]  /*21e0*/  UTMACMDFLUSH ;  /* 0x00000000000079b7 */ /* 0x0001e20000000000 */
[----:B------:R-:W-:-:S04]  /*21f0*/  DEPBAR.LE SB0, 0x0 ;  /* 0x000080000000791a */ /* 0x000fc80000000000 */
[----:B------:R-:W-:Y:S06]  /*2200*/  BAR.SYNC.DEFER_BLOCKING 0x0 ;  /* 0x0000000000007b1d */ /* 0x000fec0000010000 */
[----:B-1----:R-:W-:Y:S05]  /*2210*/  EXIT ;  /* 0x000000000000794d */ /* 0x002fea0003800000 */
.L_x_48:
[----:B------:R-:W1:Y:S02]  /*2220*/  SYNCS.PHASECHK.TRANS64.TRYWAIT P0, [UR5+0x28000], R2 ;  /* 0x02800002ff0075a7 */ /* 0x000e640008000145 */
[----:B-1----:R-:W-:Y:S05]  /*2230*/  @!P0 BRA `(.L_x_48) ;  /* 0xfffffffc00f88947 */ /* 0x002fea000383ffff */
[----:B------:R-:W-:Y:S05]  /*2240*/  BRA `(.L_x_50) ;  /* 0xfffffff800247947 */ /* 0x000fea000383ffff */
.L_x_51:
[----:B------:R-:W-:-:S00]  /*2250*/  BRA `(.L_x_51) ;  /* 0xfffffffc00fc7947 */ /* 0x000fc0000383ffff */
[----:B------:R-:W-:-:S00]  /*2260*/  NOP ;  /* 0x0000000000007918 */ /* 0x000fc00000000000 */
        /* <DEDUP_REMOVED lines=9> */
.L_x_52:


//--------------------- .nv.shared.gluon_wgmma    --------------------------
	.section	.nv.shared.gluon_wgmma,"aw",@nobits
	.sectionflags	@""
	.align	16
	.zero		1024


//--------------------- .nv.shared.reserved.0     --------------------------
	.section	.nv.shared.reserved.0,"aw",@nobits
	.weak		__nv_reservedSMEM_offset_0_alias
	.size		__nv_reservedSMEM_offset_0_alias, 0, 0
	.other		__nv_reservedSMEM_offset_0_alias,@"STO_CUDA_RESERVED_SHARED STV_DEFAULT"
__nv_reservedSMEM_offset_0_alias:
	.zero		0


//--------------------- .nv.constant0.gluon_wgmma --------------------------
	.section	.nv.constant0.gluon_wgmma,"a",@progbits
	.sectionflags	@""
	.align	4
.nv.constant0.gluon_wgmma:
	.zero		608


//--------------------- SYMBOLS --------------------------

	.type		.nv.reservedSmem.offset0,@object
	.size		.nv.reservedSmem.offset0,0x4
